def gluon_tcgen05(
    a_ptr,
    b_ptr,
    c_ptr,
    M,
    N,
    K,
    stride_am,
    stride_bk,
    stride_cm,
    BLOCK_M: gl.constexpr,
    BLOCK_N: gl.constexpr,
    BLOCK_K: gl.constexpr,
    DTYPE: gl.constexpr,
    A_LAYOUT: gl.constexpr,
    B_LAYOUT: gl.constexpr,
    C_LAYOUT: gl.constexpr,
    B_SHAPE: gl.constexpr,
    TMEM_LAYOUT: gl.constexpr,
    TMEM_REG: gl.constexpr,
    TRANS_B: gl.constexpr,
    NUM_BUFFERS: gl.constexpr,
):
    a_desc = tma.make_tensor_descriptor(
        a_ptr, [M, K], [stride_am, 1], [BLOCK_M, BLOCK_K], A_LAYOUT
    )
    b_desc = tma.make_tensor_descriptor(
        b_ptr,
        [N, K] if TRANS_B else [K, N],
        [stride_bk, 1],
        B_SHAPE,
        B_LAYOUT,
    )
    c_desc = tma.make_tensor_descriptor(
        c_ptr, [M, N], [stride_cm, 1], [BLOCK_M, BLOCK_N], C_LAYOUT
    )

    a_bufs = gl.allocate_shared_memory(
        DTYPE, [NUM_BUFFERS, BLOCK_M, BLOCK_K], A_LAYOUT
    )
    b_bufs = gl.allocate_shared_memory(DTYPE, [NUM_BUFFERS] + B_SHAPE, B_LAYOUT)

    pid_m = gl.program_id(0)
    pid_n = gl.program_id(1)
    off_m = pid_m * BLOCK_M
    off_n = pid_n * BLOCK_N

    tma_bars = gl.allocate_shared_memory(
        gl.int64, [NUM_BUFFERS, 1], mbarrier.MBarrierLayout()
    )
    mma_bars = gl.allocate_shared_memory(
        gl.int64, [NUM_BUFFERS, 1], mbarrier.MBarrierLayout()
    )
    for i in gl.static_range(NUM_BUFFERS):
        mbarrier.init(tma_bars.index(i), count=1)
        mbarrier.init(mma_bars.index(i), count=1)

    acc_tmem = allocate_tensor_memory(gl.float32, [BLOCK_M, BLOCK_N], TMEM_LAYOUT)
    idx = 0
    phase = 0
    use_acc = False
    for k in range(0, K, BLOCK_K):
        a = a_bufs.index(idx)
        b = b_bufs.index(idx)
        tma_bar = tma_bars.index(idx)
        mma_bar = mma_bars.index(idx)
        mbarrier.expect(
            tma_bar, a_desc.block_type.nbytes + b_desc.block_type.nbytes
        )
        tma.async_copy_global_to_shared(a_desc, [off_m, k], tma_bar, a)
        tma.async_copy_global_to_shared(
            b_desc, [off_n, k] if TRANS_B else [k, off_n], tma_bar, b
        )
        mbarrier.wait(tma_bar, phase=phase)

        if TRANS_B:
            b = b.permute((1, 0))
        tcgen05_mma(a, b, acc_tmem, use_acc=use_acc)
        tcgen05_commit(mma_bar)
        mbarrier.wait(mma_bar, phase=phase)
        use_acc = True

        idx += 1
        if idx == NUM_BUFFERS:
            idx = 0
            phase ^= 1

    for i in gl.static_range(NUM_BUFFERS):
        mbarrier.invalidate(tma_bars.index(i))
        mbarrier.invalidate(mma_bars.index(i))

    acc = acc_tmem.load(TMEM_REG)
    c_smem = gl.allocate_shared_memory(DTYPE, [BLOCK_M, BLOCK_N], C_LAYOUT)
    c_smem.store(acc.to(DTYPE))
    fence_async_shared()
    tma.async_copy_shared_to_global(c_desc, [off_m, off_n], c_smem)
    tma.store_wait(pendings=0)

# config = {"BLOCK_K": 64, "BLOCK_M": 64, "BLOCK_N": 256, "arch": "sm_100", "dtype": "bf16", "num_buffers": 1, "num_warps": 8, "trans_b": 1}
# arch = sm_100


// ===== COMPILED SASS (sm_100a) =====

	.target	sm_100a

	.elftype	@"ET_EXEC"


//--------------------- .note.nv.tkinfo           --------------------------
	.section	.note.nv.tkinfo,"",@"SHT_NOTE"
	.sectionflags	@"SHF_NOTE_NV_TKINFO"
	.tkinfo
        /*0018*/ 	.word	0x00000081
        /*0030*/ 	.string	""
        /*0030*/ 	.string	"ptxas-blackwell"
        /*0030*/ 	.string	"Cuda compilation tools, release 12.9, V12.9.86"
        /*0030*/ 	.string	"Build cuda_12.9.r12.9/compiler.36037853_0"
        /*0030*/ 	.string	"-v  -suppress-debug-info  -lineinfo  -arch sm_100a "



//--------------------- .note.nv.cuver            --------------------------
	.section	.note.nv.cuver,"",@"SHT_NOTE"
	.sectionflags	@"SHF_NOTE_NV_CUVER"
        /*0018*/ 	.short	0x0001
        /*001a*/ 	.short	0x0064
        /*001c*/ 	.short	0x0001
        /*001e*/ 	.short	0x0000
        /*0020*/ 	.short	0x0001
        /*0022*/ 	.short	0x0000


//--------------------- .nv.info                  --------------------------
	.section	.nv.info,"",@"SHT_CUDA_INFO"
	.align	4


	//----- nvinfo : EIATTR_REGCOUNT
	.align		4
        /*0000*/ 	.byte	0x04, 0x2f
        /*0002*/ 	.short	(.L_4 - .L_3)
	.align		4
.L_3:
        /*0004*/ 	.word	index@(gluon_tcgen05)
        /*0008*/ 	.word	0x00000047


	//----- nvinfo : EIATTR_FRAME_SIZE
	.align		4
.L_4:
        /*000c*/ 	.byte	0x04, 0x11
        /*000e*/ 	.short	(.L_6 - .L_5)
	.align		4
.L_5:
        /*0010*/ 	.word	index@($__internal_2_$__cuda_sm10x_tcgen05_guardrail_trap_unallocated_columns_being_dealloced)
        /*0014*/ 	.word	0x00000000


	//----- nvinfo : EIATTR_FRAME_SIZE
	.align		4
.L_6:
        /*0018*/ 	.byte	0x04, 0x11
        /*001a*/ 	.short	(.L_8 - .L_7)
	.align		4
.L_7:
        /*001c*/ 	.word	index@($__internal_1_$__cuda_sm10x_tcgen05_guardrail_trap_phase_invalid_during_alloc)
        /*0020*/ 	.word	0x00000000


	//----- nvinfo : EIATTR_FRAME_SIZE
	.align		4
.L_8:
        /*0024*/ 	.byte	0x04, 0x11
        /*0026*/ 	.short	(.L_10 - .L_9)
	.align		4
.L_9:
        /*0028*/ 	.word	index@($__internal_0_$__cuda_sm10x_tcgen05_guardrail_trap_col_being_dealloced_not_returned_by_alloc)
        /*002c*/ 	.word	0x00000000


	//----- nvinfo : EIATTR_FRAME_SIZE
	.align		4
.L_10:
        /*0030*/ 	.byte	0x04, 0x11
        /*0032*/ 	.short	(.L_12 - .L_11)
	.align		4
.L_11:
        /*0034*/ 	.word	index@(gluon_tcgen05)
        /*0038*/ 	.word	0x00000000


	//----- nvinfo : EIATTR_MIN_STACK_SIZE
	.align		4
.L_12:
        /*003c*/ 	.byte	0x04, 0x12
        /*003e*/ 	.short	(.L_14 - .L_13)
	.align		4
.L_13:
        /*0040*/ 	.word	index@(gluon_tcgen05)
        /*0044*/ 	.word	0x00000000
.L_14:


//--------------------- .nv.info.gluon_tcgen05    --------------------------
	.section	.nv.info.gluon_tcgen05,"",@"SHT_CUDA_INFO"
	.sectionflags	@""
	.align	4


	//----- nvinfo : EIATTR_CUDA_API_VERSION
	.align		4
        /*0000*/ 	.byte	0x04, 0x37
        /*0002*/ 	.short	(.L_16 - .L_15)
.L_15:
        /*0004*/ 	.word	0x00000081


	//----- nvinfo : EIATTR_KPARAM_INFO
	.align		4
.L_16:
        /*0008*/ 	.byte	0x04, 0x17
        /*000a*/ 	.short	(.L_18 - .L_17)
.L_17:
        /*000c*/ 	.word	0x00000000
        /*0010*/ 	.short	0x000a
        /*0012*/ 	.short	0x0048
        /*0014*/ 	.byte	0x00, 0xf4, 0x21, 0x00


	//----- nvinfo : EIATTR_KPARAM_INFO
	.align		4
.L_18:
        /*0018*/ 	.byte	0x04, 0x17
        /*001a*/ 	.short	(.L_20 - .L_19)
.L_19:
        /*001c*/ 	.word	0x00000000
        /*0020*/ 	.short	0x0009
        /*0022*/ 	.short	0x0040
        /*0024*/ 	.byte	0x00, 0xf4, 0x21, 0x00


	//----- nvinfo : EIATTR_KPARAM_INFO
	.align		4
.L_20:
        /*0028*/ 	.byte	0x04, 0x17
        /*002a*/ 	.short	(.L_22 - .L_21)
.L_21:
        /*002c*/ 	.word	0x00000000
        /*0030*/ 	.short	0x0008
        /*0032*/ 	.short	0x0038
        /*0034*/ 	.byte	0x00, 0xf0, 0x21, 0x00


	//----- nvinfo : EIATTR_KPARAM_INFO
	.align		4
.L_22:
        /*0038*/ 	.byte	0x04, 0x17
        /*003a*/ 	.short	(.L_24 - .L_23)
.L_23:
        /*003c*/ 	.word	0x00000000
        /*0040*/ 	.short	0x0007
        /*0042*/ 	.short	0x0030
        /*0044*/ 	.byte	0x00, 0xf0, 0x21, 0x00


	//----- nvinfo : EIATTR_KPARAM_INFO
	.align		4
.L_24:
        /*0048*/ 	.byte	0x04, 0x17
        /*004a*/ 	.short	(.L_26 - .L_25)
.L_25:
        /*004c*/ 	.word	0x00000000
        /*0050*/ 	.short	0x0006
        /*0052*/ 	.short	0x0028
        /*0054*/ 	.byte	0x00, 0xf0, 0x21, 0x00


	//----- nvinfo : EIATTR_KPARAM_INFO
	.align		4
.L_26:
        /*0058*/ 	.byte	0x04, 0x17
        /*005a*/ 	.short	(.L_28 - .L_27)
.L_27:
        /*005c*/ 	.word	0x00000000
        /*0060*/ 	.short	0x0005
        /*0062*/ 	.short	0x0020
        /*0064*/ 	.byte	0x00, 0xf0, 0x11, 0x00


	//----- nvinfo : EIATTR_KPARAM_INFO
	.align		4
.L_28:
        /*0068*/ 	.byte	0x04, 0x17
        /*006a*/ 	.short	(.L_30 - .L_29)
.L_29:
        /*006c*/ 	.word	0x00000000
        /*0070*/ 	.short	0x0004
        /*0072*/ 	.short	0x001c
        /*0074*/ 	.byte	0x00, 0xf0, 0x11, 0x00


	//----- nvinfo : EIATTR_KPARAM_INFO
	.align		4
.L_30:
        /*0078*/ 	.byte	0x04, 0x17
        /*007a*/ 	.short	(.L_32 - .L_31)
.L_31:
        /*007c*/ 	.word	0x00000000
        /*0080*/ 	.short	0x0003
        /*0082*/ 	.short	0x0018
        /*0084*/ 	.byte	0x00, 0xf0, 0x11, 0x00


	//----- nvinfo : EIATTR_KPARAM_INFO
	.align		4
.L_32:
        /*0088*/ 	.byte	0x04, 0x17
        /*008a*/ 	.short	(.L_34 - .L_33)
.L_33:
        /*008c*/ 	.word	0x00000000
        /*0090*/ 	.short	0x0002
        /*0092*/ 	.short	0x0010
        /*0094*/ 	.byte	0x00, 0xf4, 0x21, 0x00


	//----- nvinfo : EIATTR_KPARAM_INFO
	.align		4
.L_34:
        /*0098*/ 	.byte	0x04, 0x17
        /*009a*/ 	.short	(.L_36 - .L_35)
.L_35:
        /*009c*/ 	.word	0x00000000
        /*00a0*/ 	.short	0x0001
        /*00a2*/ 	.short	0x0008
        /*00a4*/ 	.byte	0x00, 0xf4, 0x21, 0x00


	//----- nvinfo : EIATTR_KPARAM_INFO
	.align		4
.L_36:
        /*00a8*/ 	.byte	0x04, 0x17
        /*00aa*/ 	.short	(.L_38 - .L_37)
.L_37:
        /*00ac*/ 	.word	0x00000000
        /*00b0*/ 	.short	0x0000
        /*00b2*/ 	.short	0x0000
        /*00b4*/ 	.byte	0x00, 0xf4, 0x21, 0x00


	//----- nvinfo : EIATTR_AT_ENTRY_FRAGMENTS
	.align		4
.L_38:
        /*00b8*/ 	.byte	0x04, 0x4f
        /*00ba*/ 	.short	(.L_40 - .L_39)


	//   ....[0]....
.L_39:
        /*00bc*/ 	.word	0x00000004


	//----- nvinfo : EIATTR_RESERVED_SMEM_USED
	.align		4
.L_40:
        /*00c0*/ 	.byte	0x01, 0x41
	.zero		2


	//----- nvinfo : EIATTR_SPARSE_MMA_MASK
	.align		4
        /*00c4*/ 	.byte	0x03, 0x50
        /*00c6*/ 	.short	0x0000


	//----- nvinfo : EIATTR_TCGEN05_1CTA_USED
	.align		4
        /*00c8*/ 	.byte	0x01, 0x51
	.zero		2


	//----- nvinfo : EIATTR_MAXREG_COUNT
	.align		4
        /*00cc*/ 	.byte	0x03, 0x1b
        /*00ce*/ 	.short	0x00ff


	//----- nvinfo : EIATTR_NUM_BARRIERS
	.align		4
        /*00d0*/ 	.byte	0x02, 0x4c
        /*00d2*/ 	.byte	0x01
	.zero		1


	//----- nvinfo : EIATTR_INT_WARP_WIDE_INSTR_OFFSETS
	.align		4
        /*00d4*/ 	.byte	0x04, 0x31
        /*00d6*/ 	.short	(.L_42 - .L_41)


	//   ....[0]....
.L_41:
        /*00d8*/ 	.word	0x00001760


	//   ....[1]....
        /*00dc*/ 	.word	0x00001780


	//   ....[2]....
        /*00e0*/ 	.word	0x00001800


	//   ....[3]....
        /*00e4*/ 	.word	0x00001910


	//   ....[4]....
        /*00e8*/ 	.word	0x00001920


	//   ....[5]....
        /*00ec*/ 	.word	0x00001990


	//   ....[6]....
        /*00f0*/ 	.word	0x000019a0


	//   ....[7]....
        /*00f4*/ 	.word	0x00001c20


	//   ....[8]....
        /*00f8*/ 	.word	0x00001c30


	//   ....[9]....
        /*00fc*/ 	.word	0x00001d50


	//   ....[10]....
        /*0100*/ 	.word	0x00001d60


	//   ....[11]....
        /*0104*/ 	.word	0x00001da0


	//   ....[12]....
        /*0108*/ 	.word	0x00001de0


	//   ....[13]....
        /*010c*/ 	.word	0x00001f80


	//   ....[14]....
        /*0110*/ 	.word	0x00001f90


	//   ....[15]....
        /*0114*/ 	.word	0x00002210


	//   ....[16]....
        /*0118*/ 	.word	0x00002220


	//   ....[17]....
        /*011c*/ 	.word	0x00002710


	//   ....[18]....
        /*0120*/ 	.word	0x00002760


	//----- nvinfo : EIATTR_COOP_GROUP_MASK_REGIDS
	.align		4
.L_42:
        /*0124*/ 	.byte	0x04, 0x29
        /*0126*/ 	.short	(.L_44 - .L_43)


	//   ....[0]....
.L_43:
        /*0128*/ 	.word	0xffffffff


	//   ....[1]....
        /*012c*/ 	.word	0xffffffff


	//   ....[2]....
        /*0130*/ 	.word	0xffffffff


	//   ....[3]....
        /*0134*/ 	.word	0xffffffff


	//   ....[4]....
        /*0138*/ 	.word	0xffffffff


	//   ....[5]....
        /*013c*/ 	.word	0xffffffff


	//   ....[6]....
        /*0140*/ 	.word	0xffffffff


	//   ....[7]....
        /*0144*/ 	.word	0xffffffff


	//   ....[8]....
        /*0148*/ 	.word	0xffffffff


	//   ....[9]....
        /*014c*/ 	.word	0xffffffff


	//----- nvinfo : EIATTR_COOP_GROUP_INSTR_OFFSETS
	.align		4
.L_44:
        /*0150*/ 	.byte	0x04, 0x28
        /*0152*/ 	.short	(.L_46 - .L_45)


	//   ....[0]....
.L_45:
        /*0154*/ 	.word	0x00000050


	//   ....[1]....
        /*0158*/ 	.word	0x00000310


	//   ....[2]....
        /*015c*/ 	.word	0x00000500


	//   ....[3]....
        /*0160*/ 	.word	0x000009a0


	//   ....[4]....
        /*0164*/ 	.word	0x00000ae0


	//   ....[5]....
        /*0168*/ 	.word	0x00000fe0


	//   ....[6]....
        /*016c*/ 	.word	0x00001120


	//   ....[7]....
        /*0170*/ 	.word	0x00001610


	//   ....[8]....
        /*0174*/ 	.word	0x000025a0


	//   ....[9]....
        /*0178*/ 	.word	0x00002810


	//----- nvinfo : EIATTR_VRC_CTA_INIT_COUNT
	.align		4
.L_46:
        /*017c*/ 	.byte	0x02, 0x4a
        /*017e*/ 	.byte	0x80
	.zero		1


	//----- nvinfo : EIATTR_MBARRIER_INSTR_OFFSETS
	.align		4
        /*0180*/ 	.byte	0x04, 0x39
        /*0182*/ 	.short	(.L_48 - .L_47)


	//   ....[0]....
.L_47:
        /*0184*/ 	.word	0x00001820
        /*0188*/ 	.word	0x000000ff
        /*018c*/ 	.word	0x0000a000
        /*0190*/ 	.short	0x0100
        /*0192*/ 	.byte	0x08
	.zero		1


	//   ....[1]....
        /*0194*/ 	.word	0x00001830
        /*0198*/ 	.word	0x000000ff
        /*019c*/ 	.word	0x0000a010
        /*01a0*/ 	.short	0x0100
        /*01a2*/ 	.byte	0x08
	.zero		1


	//   ....[2]....
        /*01a4*/ 	.word	0x00001ae0
        /*01a8*/ 	.word	0x000000ff
        /*01ac*/ 	.word	0x0000a000
        /*01b0*/ 	.short	0x010a
        /*01b2*/ 	.byte	0x08
	.zero		1


	//   ....[3]....
        /*01b4*/ 	.word	0x00001c80
        /*01b8*/ 	.word	0x000000ff
        /*01bc*/ 	.word	0x0000a010
        /*01c0*/ 	.short	0x010a
        /*01c2*/ 	.byte	0x08
	.zero		1


	//   ....[4]....
        /*01c4*/ 	.word	0x00001e60
        /*01c8*/ 	.word	0x000000ff
        /*01cc*/ 	.word	0x0000a000
        /*01d0*/ 	.short	0x010a
        /*01d2*/ 	.byte	0x08
	.zero		1


	//   ....[5]....
        /*01d4*/ 	.word	0x00001fd0
        /*01d8*/ 	.word	0x000000ff
        /*01dc*/ 	.word	0x0000a010
        /*01e0*/ 	.short	0x010a
        /*01e2*/ 	.byte	0x08
	.zero		1


	//   ....[6]....
        /*01e4*/ 	.word	0x00002060
        /*01e8*/ 	.word	0x000000ff
        /*01ec*/ 	.word	0x0000a000
        /*01f0*/ 	.short	0x0108
        /*01f2*/ 	.byte	0x08
	.zero		1


	//   ....[7]....
        /*01f4*/ 	.word	0x00002070
        /*01f8*/ 	.word	0x000000ff
        /*01fc*/ 	.word	0x0000a010
        /*0200*/ 	.short	0x0108
        /*0202*/ 	.byte	0x08
	.zero		1


	//   ....[8]....
        /*0204*/ 	.word	0x00002830
        /*0208*/ 	.word	0x000000ff
        /*020c*/ 	.word	0x0000a000
        /*0210*/ 	.short	0x010a
        /*0212*/ 	.byte	0x08
	.zero		1


	//   ....[9]....
        /*0214*/ 	.word	0x00002860
        /*0218*/ 	.word	0x000000ff
        /*021c*/ 	.word	0x0000a010
        /*0220*/ 	.short	0x010a
        /*0222*/ 	.byte	0x08
	.zero		1


	//   ....[10]....
        /*0224*/ 	.word	0x00002890
        /*0228*/ 	.word	0x000000ff
        /*022c*/ 	.word	0x0000a000
        /*0230*/ 	.short	0x010a
        /*0232*/ 	.byte	0x08
	.zero		1


	//   ....[11]....
        /*0234*/ 	.word	0x000028c0
        /*0238*/ 	.word	0x000000ff
        /*023c*/ 	.word	0x0000a010
        /*0240*/ 	.short	0x010a
        /*0242*/ 	.byte	0x08
	.zero		1


	//----- nvinfo : EIATTR_NUM_MBARRIERS
	.align		4
.L_48:
        /*0244*/ 	.byte	0x03, 0x38
        /*0246*/ 	.short	0x0002


	//----- nvinfo : EIATTR_EXIT_INSTR_OFFSETS
	.align		4
        /*0248*/ 	.byte	0x04, 0x1c
        /*024a*/ 	.short	(.L_50 - .L_49)


	//   ....[0]....
.L_49:
        /*024c*/ 	.word	0x00002820


	//----- nvinfo : EIATTR_REQNTID
	.align		4
.L_50:
        /*0250*/ 	.byte	0x04, 0x10
        /*0252*/ 	.short	(.L_52 - .L_51)
.L_51:
        /*0254*/ 	.word	0x00000100
        /*0258*/ 	.word	0x00000001
        /*025c*/ 	.word	0x00000001


	//----- nvinfo : EIATTR_CRS_STACK_SIZE
	.align		4
.L_52:
        /*0260*/ 	.byte	0x04, 0x1e
        /*0262*/ 	.short	(.L_54 - .L_53)
.L_53:
        /*0264*/ 	.word	0x00000000


	//----- nvinfo : EIATTR_CBANK_PARAM_SIZE
	.align		4
.L_54:
        /*0268*/ 	.byte	0x03, 0x19
        /*026a*/ 	.short	0x0050


	//----- nvinfo : EIATTR_PARAM_CBANK
	.align		4
        /*026c*/ 	.byte	0x04, 0x0a
        /*026e*/ 	.short	(.L_56 - .L_55)
	.align		4
.L_55:
        /*0270*/ 	.word	index@(.nv.constant0.gluon_tcgen05)
        /*0274*/ 	.short	0x0380
        /*0276*/ 	.short	0x0050


	//----- nvinfo : EIATTR_SW_WAR
	.align		4
.L_56:
        /*0278*/ 	.byte	0x04, 0x36
        /*027a*/ 	.short	(.L_58 - .L_57)
.L_57:
        /*027c*/ 	.word	0x00000008
.L_58:


//--------------------- .nv.compat                --------------------------
	.section	.nv.compat,"",@"SHT_CUDA_COMPAT_INFO"
	.align	4
        /*0000*/ 	.byte	0x02, 0x02, 0x02, 0x00, 0x02, 0x05, 0x05, 0x00, 0x02, 0x03, 0x03, 0x00, 0x02, 0x06, 0x01, 0x00


//--------------------- .nv.callgraph             --------------------------
	.section	.nv.callgraph,"",@"SHT_CUDA_CALLGRAPH"
	.align	4
	.sectionentsize	8
	.align		4
        /*0000*/ 	.word	0x00000000
	.align		4
        /*0004*/ 	.word	0xffffffff
	.align		4
        /*0008*/ 	.word	0x00000000
	.align		4
        /*000c*/ 	.word	0xfffffffe
	.align		4
        /*0010*/ 	.word	0x00000000
	.align		4
        /*0014*/ 	.word	0xfffffffd
	.align		4
        /*0018*/ 	.word	0x00000000
	.align		4
        /*001c*/ 	.word	0xfffffffc


//--------------------- .text.gluon_tcgen05       --------------------------
	.section	.text.gluon_tcgen05,"ax",@progbits
	.align	128
        .global         gluon_tcgen05
        .type           gluon_tcgen05,@function
        .size           gluon_tcgen05,(.L_x_73 - gluon_tcgen05)
        .other          gluon_tcgen05,@"STO_CUDA_ENTRY STV_DEFAULT"
gluon_tcgen05:
.text.gluon_tcgen05:
[----:B------:R-:W1:Y:S01]  /*0000*/  LDC R1, c[0x0][0x37c] ;  /* 0x0000df00ff017b82 */ /* 0x000e620000000800 */
[----:B------:R-:W2:Y:S02]  /*0010*/  S2R R0, SR_TID.X ;  /* 0x0000000000007919 */ /* 0x000ea40000002100 */
[----:B--2---:R-:W-:-:S13]  /*0020*/  ISETP.GE.U32.AND P2, PT, R0, 0x20, PT ;  /* 0x000000200000780c */ /* 0x004fda0003f46070 */
[----:B------:R-:W-:Y:S05]  /*0030*/  @P2 BRA `(.L_x_0) ;  /* 0x0000000000b82947 */ /* 0x000fea0003800000 */
[----:B------:R-:W2:Y:S01]  /*0040*/  S2UR UR6, SR_CgaCtaId ;  /* 0x00000000000679c3 */ /* 0x000ea20000008800 */
[----:B------:R-:W-:Y:S01]  /*0050*/  NOP ;  /* 0x0000000000007918 */ /* 0x000fe20000000000 */
[----:B------:R-:W-:Y:S02]  /*0060*/  UMOV UR4, 0x40 ;  /* 0x0000004000047882 */ /* 0x000fe40000000000 */
[----:B--2---:R-:W-:-:S09]  /*0070*/  ULEA UR4, UR6, UR4, 0x18 ;  /* 0x0000000406047291 */ /* 0x004fd2000f8ec0ff */
[----:B------:R-:W2:Y:S01]  /*0080*/  LDS.U8 R2, [UR4] ;  /* 0x00000004ff027984 */ /* 0x000ea20008000000 */
[----:B------:R-:W-:Y:S02]  /*0090*/  UMOV UR4, 0x400 ;  /* 0x0000040000047882 */ /* 0x000fe40000000000 */
[----:B------:R-:W-:Y:S01]  /*00a0*/  ULEA UR4, UR6, UR4, 0x18 ;  /* 0x0000000406047291 */ /* 0x000fe2000f8ec0ff */
[----:B--2---:R-:W-:-:S13]  /*00b0*/  ISETP.NE.AND P0, PT, R2, RZ, PT ;  /* 0x000000ff0200720c */ /* 0x004fda0003f05270 */
[----:B------:R-:W-:Y:S05]  /*00c0*/  @P0 BRA `(.L_x_1) ;  /* 0x00000000007c0947 */ /* 0x000fea0003800000 */
[----:B------:R-:W-:-:S13]  /*00d0*/  ELECT P0, URZ, PT ;  /* 0x0000000000ff782f */ /* 0x000fda0003800000 */
[----:B------:R-:W-:Y:S05]  /*00e0*/  @!P0 BRA `(.L_x_2) ;  /* 0x0000000000848947 */ /* 0x000fea0003800000 */
[----:B------:R-:W-:Y:S01]  /*00f0*/  UMOV UR5, 0x8 ;  /* 0x0000000800057882 */ /* 0x000fe20000000000 */
[----:B------:R-:W-:Y:S02]  /*0100*/  IMAD.MOV.U32 R5, RZ, RZ, 0x1 ;  /* 0x00000001ff057424 */ /* 0x000fe400078e00ff */
[----:B------:R-:W-:Y:S02]  /*0110*/  IMAD.MOV.U32 R3, RZ, RZ, 0xff ;  /* 0x000000ffff037424 */ /* 0x000fe400078e00ff */
[----:B------:R-:W-:Y:S04]  /*0120*/  DEPBAR.LE SB2, 0x36 ;  /* 0x0000ad800000791a */ /* 0x000fe80000000000 */
[----:B------:R-:W2:Y:S02]  /*0130*/  UTCATOMSWS.FIND_AND_SET.ALIGN UP0, UR5, UR5 ;  /* 0x00000005000575e3 */ /* 0x000ea40008000800 */
[----:B--2---:R-:W-:-:S04]  /*0140*/  PLOP3.LUT P0, PT, PT, PT, UP0, 0x80, 0x8 ;  /* 0x000000000008781c */ /* 0x004fc80003f0f008 */
[----:B------:R-:W-:-:S04]  /*0150*/  SEL R2, RZ, 0xffffffff, !P0 ;  /* 0xffffffffff027807 */ /* 0x000fc80004000000 */
[----:B------:R-:W-:Y:S01]  /*0160*/  ISETP.NE.AND P0, PT, R2, RZ, PT ;  /* 0x000000ff0200720c */ /* 0x000fe20003f05270 */
[----:B------:R-:W-:-:S12]  /*0170*/  IMAD.U32 R2, RZ, RZ, UR5 ;  /* 0x00000005ff027e24 */ /* 0x000fd8000f8e00ff */
[----:B------:R-:W-:Y:S05]  /*0180*/  @P0 BRA `(.L_x_3) ;  /* 0x0000000000240947 */ /* 0x000fea0003800000 */
.L_x_4:
[----:B------:R-:W-:Y:S05]  /*0190*/  NANOSLEEP 0x64 ;  /* 0x000000640000795d */ /* 0x000fea0003800000 */
[----:B------:R-:W-:-:S05]  /*01a0*/  UMOV UR5, 0x8 ;  /* 0x0000000800057882 */ /* 0x000fca0000000000 */
[----:B------:R-:W-:Y:S04]  /*01b0*/  DEPBAR.LE SB2, 0x36 ;  /* 0x0000ad800000791a */ /* 0x000fe80000000000 */
[----:B------:R-:W2:Y:S02]  /*01c0*/  UTCATOMSWS.FIND_AND_SET.ALIGN UP0, UR5, UR5 ;  /* 0x00000005000575e3 */ /* 0x000ea40008000800 */
[----:B--2---:R-:W-:-:S04]  /*01d0*/  PLOP3.LUT P0, PT, PT, PT, UP0, 0x80, 0x8 ;  /* 0x000000000008781c */ /* 0x004fc80003f0f008 */
[----:B------:R-:W-:-:S04]  /*01e0*/  SEL R2, RZ, 0xffffffff, !P0 ;  /* 0xffffffffff027807 */ /* 0x000fc80004000000 */
[----:B------:R-:W-:Y:S01]  /*01f0*/  ISETP.NE.AND P0, PT, R2, RZ, PT ;  /* 0x000000ff0200720c */ /* 0x000fe20003f05270 */
[----:B------:R-:W-:-:S12]  /*0200*/  IMAD.U32 R2, RZ, RZ, UR5 ;  /* 0x00000005ff027e24 */ /* 0x000fd8000f8e00ff */
[----:B------:R-:W-:Y:S05]  /*0210*/  @!P0 BRA `(.L_x_4) ;  /* 0xfffffffc00dc8947 */ /* 0x000fea000383ffff */
.L_x_3:
[C---:B------:R-:W-:Y:S01]  /*0220*/  VIADD R4, R2.reuse, 0x10 ;  /* 0x0000001002047836 */ /* 0x040fe20000000000 */
[----:B------:R-:W-:Y:S01]  /*0230*/  UMOV UR5, 0x50 ;  /* 0x0000005000057882 */ /* 0x000fe20000000000 */
[----:B------:R-:W-:Y:S01]  /*0240*/  SHF.L.U32 R3, R3, R2, RZ ;  /* 0x0000000203037219 */ /* 0x000fe200000006ff */
[----:B------:R-:W-:Y:S01]  /*0250*/  ULEA UR5, UR6, UR5, 0x18 ;  /* 0x0000000506057291 */ /* 0x000fe2000f8ec0ff */
[----:B------:R-:W-:Y:S01]  /*0260*/  IMAD.SHL.U32 R2, R2, 0x20, RZ ;  /* 0x0000002002027824 */ /* 0x000fe200078e00ff */
[----:B------:R-:W-:-:S04]  /*0270*/  SHF.L.U32 R4, R5, R4, RZ ;  /* 0x0000000405047219 */ /* 0x000fc800000006ff */
[----:B------:R-:W-:-:S05]  /*0280*/  LOP3.LUT R3, R4, R3, RZ, 0xfc, !PT ;  /* 0x0000000304037212 */ /* 0x000fca00078efcff */
[----:B------:R2:W-:Y:S04]  /*0290*/  ATOMS.OR RZ, [UR5], R3 ;  /* 0x00000003ffff798c */ /* 0x0005e8000b000005 */
[----:B------:R2:W-:Y:S01]  /*02a0*/  STS [UR4], R2 ;  /* 0x00000002ff007988 */ /* 0x0005e20008000804 */
[----:B------:R-:W-:Y:S05]  /*02b0*/  BRA `(.L_x_2) ;  /* 0x0000000000107947 */ /* 0x000fea0003800000 */
.L_x_1:
[----:B------:R-:W-:Y:S01]  /*02c0*/  IMAD.MOV.U32 R3, RZ, RZ, -0x1 ;  /* 0xffffffffff037424 */ /* 0x000fe200078e00ff */
[----:B------:R-:W-:-:S04]  /*02d0*/  MOV R2, 0x300 ;  /* 0x0000030000027802 */ /* 0x000fc80000000f00 */
[----:B------:R2:W-:Y:S03]  /*02e0*/  STS [UR4], R3 ;  /* 0x00000003ff007988 */ /* 0x0005e60008000804 */
[----:B-12---:R-:W-:Y:S05]  /*02f0*/  CALL.REL.NOINC `($__internal_1_$__cuda_sm10x_tcgen05_guardrail_trap_phase_invalid_during_alloc) ;  /* 0x0000002400887944 */ /* 0x006fea0003c00000 */
.L_x_2:
[----:B------:R-:W-:Y:S05]  /*0300*/  WARPSYNC.ALL ;  /* 0x0000000000007948 */ /* 0x000fea0003800000 */
[----:B------:R-:W-:Y:S01]  /*0310*/  NOP ;  /* 0x0000000000007918 */ /* 0x000fe20000000000 */
.L_x_0:
[----:B------:R-:W3:Y:S08]  /*0320*/  S2UR UR4, SR_CgaCtaId ;  /* 0x00000000000479c3 */ /* 0x000ef00000008800 */
[----:B------:R-:W-:Y:S01]  /*0330*/  BAR.SYNC.DEFER_BLOCKING 0x0 ;  /* 0x0000000000007b1d */ /* 0x000fe20000010000 */
[----:B------:R-:W-:-:S05]  /*0340*/  LOP3.LUT R68, R0, 0xff, RZ, 0xc0, !PT ;  /* 0x000000ff00447812 */ /* 0x000fca00078ec0ff */
[----:B------:R-:W-:Y:S02]  /*0350*/  UMOV UR8, 0x400 ;  /* 0x0000040000087882 */ /* 0x000fe40000000000 */
[----:B------:R-:W4:Y:S08]  /*0360*/  LDC R4, c[0x0][0x398] ;  /* 0x0000e600ff047b82 */ /* 0x000f300000000800 */
[----:B------:R-:W5:Y:S01]  /*0370*/  LDC R10, c[0x0][0x3a0] ;  /* 0x0000e800ff0a7b82 */ /* 0x000f620000000800 */
[----:B---3--:R-:W-:-:S07]  /*0380*/  ULEA UR8, UR4, UR8, 0x18 ;  /* 0x0000000804087291 */ /* 0x008fce000f8ec0ff */
[----:B------:R-:W3:Y:S02]  /*0390*/  S2UR UR11, SR_CTAID.Y ;  /* 0x00000000000b79c3 */ /* 0x000ee40000002600 */
[----:B--2---:R-:W2:Y:S06]  /*03a0*/  LDS R3, [UR8] ;  /* 0x00000008ff037984 */ /* 0x004eac0008000800 */
[----:B------:R-:W-:Y:S06]  /*03b0*/  BAR.SYNC.DEFER_BLOCKING 0x0 ;  /* 0x0000000000007b1d */ /* 0x000fec0000010000 */
[----:B------:R-:W-:Y:S05]  /*03c0*/  @P2 BRA `(.L_x_5) ;  /* 0x0000000000182947 */ /* 0x000fea0003800000 */
[----:B------:R-:W-:Y:S01]  /*03d0*/  ELECT P0, URZ, PT ;  /* 0x0000000000ff782f */ /* 0x000fe20003800000 */
[----:B------:R-:W-:Y:S01]  /*03e0*/  IMAD.MOV.U32 R2, RZ, RZ, 0x1 ;  /* 0x00000001ff027424 */ /* 0x000fe200078e00ff */
[----:B------:R-:W-:Y:S01]  /*03f0*/  UMOV UR5, 0x40 ;  /* 0x0000004000057882 */ /* 0x000fe20000000000 */
[----:B------:R-:W-:Y:S01]  /*0400*/  UVIRTCOUNT.DEALLOC.SMPOOL 0x80 ;  /* 0x000000800000784c */ /* 0x000fe20000000000 */
[----:B------:R-:W-:-:S09]  /*0410*/  ULEA UR5, UR4, UR5, 0x18 ;  /* 0x0000000504057291 */ /* 0x000fd2000f8ec0ff */
[----:B------:R5:W-:Y:S03]  /*0420*/  @P0 STS.U8 [UR5], R2 ;  /* 0x00000002ff000988 */ /* 0x000be60008000005 */
.L_x_5:
[----:B------:R-:W5:Y:S01]  /*0430*/  S2UR UR4, SR_CTAID.Z ;  /* 0x00000000000479c3 */ /* 0x000f620000002700 */
[----:B------:R-:W4:Y:S01]  /*0440*/  LDCU UR5, c[0x0][0x370] ;  /* 0x00006e00ff0577ac */ /* 0x000f220008000800 */
[----:B------:R-:W-:Y:S01]  /*0450*/  ISETP.GE.U32.AND P0, PT, R68, 0x20, PT ;  /* 0x000000204400780c */ /* 0x000fe20003f06070 */
[----:B----4-:R-:W-:Y:S01]  /*0460*/  VIADD R4, R4, 0xffffffff ;  /* 0xffffffff04047836 */ /* 0x010fe20000000000 */
[C---:B------:R-:W-:Y:S01]  /*0470*/  ISETP.NE.U32.AND P3, PT, R68.reuse, RZ, PT ;  /* 0x000000ff4400720c */ /* 0x040fe20003f65070 */
[----:B------:R-:W5:Y:S01]  /*0480*/  LDCU UR6, c[0x0][0x374] ;  /* 0x00006e80ff0677ac */ /* 0x000f620008000800 */
[----:B------:R-:W-:Y:S01]  /*0490*/  LEA R11, R68, UR8, 0x2 ;  /* 0x00000008440b7c11 */ /* 0x000fe2000f8e10ff */
[----:B-----5:R-:W-:Y:S01]  /*04a0*/  VIADD R12, R10, 0xffffffff ;  /* 0xffffffff0a0c7836 */ /* 0x020fe20000000000 */
[----:B------:R-:W4:Y:S01]  /*04b0*/  S2UR UR31, SR_CTAID.X ;  /* 0x00000000001f79c3 */ /* 0x000f220000002500 */
[----:B------:R-:W5:Y:S01]  /*04c0*/  LDCU.64 UR14, c[0x0][0x3c0] ;  /* 0x00007800ff0e77ac */ /* 0x000f620008000a00 */
[----:B--2---:R-:W-:Y:S01]  /*04d0*/  R2UR UR25, R3 ;  /* 0x00000000031972ca */ /* 0x004fe200000e0000 */
[----:B------:R-:W-:Y:S04]  /*04e0*/  BSSY.RECONVERGENT B0, `(.L_x_6) ;  /* 0x0000011000007945 */ /* 0x000fe80003800200 */
[----:B------:R2:W-:Y:S01]  /*04f0*/  @!P0 STS [R11], RZ ;  /* 0x000000ff0b008388 */ /* 0x0005e20000000800 */
[----:B------:R-:W-:-:S03]  /*0500*/  NOP ;  /* 0x0000000000007918 */ /* 0x000fc60000000000 */
[----:B------:R2:W-:Y:S01]  /*0510*/  @!P3 STS [UR8+0x24], R4 ;  /* 0x00002404ff00b988 */ /* 0x0005e20008000808 */
[----:B---3--:R-:W-:-:S03]  /*0520*/  UIMAD UR4, UR4, UR6, UR11 ;  /* 0x00000006040472a4 */ /* 0x008fc6000f8e020b */
[----:B------:R2:W-:Y:S01]  /*0530*/  @!P3 STS [UR8+0x20], R12 ;  /* 0x0000200cff00b988 */ /* 0x0005e20008000808 */
[----:B----4-:R-:W-:-:S04]  /*0540*/  UIMAD UR4, UR4, UR5, UR31 ;  /* 0x00000005040472a4 */ /* 0x010fc8000f8e021f */
[----:B------:R-:W-:-:S04]  /*0550*/  UIMAD UR4, UR4, 0x180, URZ ;  /* 0x00000180040478a4 */ /* 0x000fc8000f8e02ff */
[----:B-----5:R-:W-:-:S04]  /*0560*/  UIADD3 UR12, UP0, UPT, UR4, UR14, URZ ;  /* 0x0000000e040c7290 */ /* 0x020fc8000ff1e0ff */
[----:B------:R-:W-:Y:S01]  /*0570*/  ULEA.HI.X.SX32 UR13, UR4, UR15, 0x1, UP0 ;  /* 0x0000000f040d7291 */ /* 0x000fe200080f0eff */
[----:B--2---:R-:W-:Y:S11]  /*0580*/  @P3 BRA `(.L_x_7) ;  /* 0x0000000000183947 */ /* 0x004ff60003800000 */
[----:B------:R-:W2:Y:S01]  /*0590*/  LDS R2, [UR8+0x8] ;  /* 0x00000808ff027984 */ /* 0x000ea20008000800 */
[----:B------:R-:W3:Y:S01]  /*05a0*/  LDC.64 R6, c[0x0][0x380] ;  /* 0x0000e000ff067b82 */ /* 0x000ee20000000a00 */
[----:B------:R-:W-:Y:S02]  /*05b0*/  IMAD.MOV.U32 R3, RZ, RZ, 0x70 ;  /* 0x00000070ff037424 */ /* 0x000fe400078e00ff */
[----:B---3--:R3:W-:Y:S03]  /*05c0*/  STS.64 [UR8], R6 ;  /* 0x00000006ff007988 */ /* 0x0087e60008000a08 */
[----:B--2---:R-:W-:-:S05]  /*05d0*/  LOP3.LUT R2, R2, 0x10, R3, 0xd8, !PT ;  /* 0x0000001002027812 */ /* 0x004fca00078ed803 */
[----:B------:R3:W-:Y:S02]  /*05e0*/  STS [UR8+0x8], R2 ;  /* 0x00000802ff007988 */ /* 0x0007e40008000808 */
.L_x_7:
[----:B------:R-:W-:Y:S05]  /*05f0*/  BSYNC.RECONVERGENT B0 ;  /* 0x0000000000007941 */ /* 0x000fea0003800200 */
.L_x_6:
[----:B------:R-:W-:Y:S04]  /*0600*/  BSSY.RECONVERGENT B0, `(.L_x_8) ;  /* 0x000000a000007945 */ /* 0x000fe80003800200 */
[----:B------:R-:W-:Y:S05]  /*0610*/  @P3 BRA `(.L_x_9) ;  /* 0x0000000000203947 */ /* 0x000fea0003800000 */
[----:B---3--:R-:W2:Y:S01]  /*0620*/  LDS R2, [UR8+0x34] ;  /* 0x00003408ff027984 */ /* 0x008ea20008000800 */
[----:B------:R-:W-:Y:S02]  /*0630*/  IMAD.MOV.U32 R3, RZ, RZ, 0x3f000000 ;  /* 0x3f000000ff037424 */ /* 0x000fe400078e00ff */
[----:B------:R-:W-:Y:S01]  /*0640*/  @!P3 IMAD.MOV.U32 R5, RZ, RZ, 0x3f ;  /* 0x0000003fff05b424 */ /* 0x000fe200078e00ff */
[----:B------:R-:W3:Y:S02]  /*0650*/  @!P3 LDS R6, [UR8+0x38] ;  /* 0x00003808ff06b984 */ /* 0x000ee40008000800 */
[----:B--2---:R-:W-:Y:S02]  /*0660*/  LOP3.LUT R2, R2, 0xff000000, R3, 0xb8, !PT ;  /* 0xff00000002027812 */ /* 0x004fe400078eb803 */
[----:B---3--:R-:W-:-:S03]  /*0670*/  @!P3 LOP3.LUT R3, R6, 0xff, R5, 0xb8, !PT ;  /* 0x000000ff0603b812 */ /* 0x008fc600078eb805 */
[----:B------:R2:W-:Y:S04]  /*0680*/  STS [UR8+0x34], R2 ;  /* 0x00003402ff007988 */ /* 0x0005e80008000808 */
[----:B------:R2:W-:Y:S02]  /*0690*/  @!P3 STS [UR8+0x38], R3 ;  /* 0x00003803ff00b988 */ /* 0x0005e40008000808 */
.L_x_9:
[----:B------:R-:W-:Y:S05]  /*06a0*/  BSYNC.RECONVERGENT B0 ;  /* 0x0000000000007941 */ /* 0x000fea0003800200 */
.L_x_8:
[----:B------:R-:W-:Y:S04]  /*06b0*/  BSSY.RECONVERGENT B0, `(.L_x_10) ;  /* 0x000000e000007945 */ /* 0x000fe80003800200 */
[----:B------:R-:W-:Y:S05]  /*06c0*/  @P3 BRA `(.L_x_11) ;  /* 0x0000000000303947 */ /* 0x000fea0003800000 */
[----:B--2---:R-:W2:Y:S01]  /*06d0*/  LDS R3, [UR8+0x34] ;  /* 0x00003408ff037984 */ /* 0x004ea20008000800 */
[----:B------:R-:W4:Y:S03]  /*06e0*/  LDC.64 R8, c[0x0][0x3a8] ;  /* 0x0000ea00ff087b82 */ /* 0x000f260000000a00 */
[----:B---3--:R-:W3:Y:S01]  /*06f0*/  LDS R2, [UR8+0x1c] ;  /* 0x00001c08ff027984 */ /* 0x008ee20008000800 */
[C---:B----4-:R-:W-:Y:S01]  /*0700*/  SHF.L.U64.HI R6, R8.reuse, 0x1, R9 ;  /* 0x0000000108067819 */ /* 0x050fe20000010209 */
[----:B------:R-:W-:-:S03]  /*0710*/  IMAD.SHL.U32 R5, R8, 0x2, RZ ;  /* 0x0000000208057824 */ /* 0x000fc600078e00ff */
[--C-:B------:R-:W-:Y:S02]  /*0720*/  SHF.R.U32.HI R7, RZ, 0x4, R6.reuse ;  /* 0x00000004ff077819 */ /* 0x100fe40000011606 */
[----:B------:R-:W-:-:S05]  /*0730*/  SHF.R.U64 R5, R5, 0x4, R6 ;  /* 0x0000000405057819 */ /* 0x000fca0000001206 */
[----:B------:R4:W-:Y:S01]  /*0740*/  STS [UR8+0xc], R5 ;  /* 0x00000c05ff007988 */ /* 0x0009e20008000808 */
[----:B--2---:R-:W-:Y:S02]  /*0750*/  LOP3.LUT R3, R3, 0x7, RZ, 0xb8, !PT ;  /* 0x0000000703037812 */ /* 0x004fe400078eb8ff */
[----:B---3--:R-:W-:-:S03]  /*0760*/  LOP3.LUT R2, R2, 0xf, R7, 0xb8, !PT ;  /* 0x0000000f02027812 */ /* 0x008fc600078eb807 */
[----:B------:R4:W-:Y:S04]  /*0770*/  STS [UR8+0x34], R3 ;  /* 0x00003403ff007988 */ /* 0x0009e80008000808 */
[----:B------:R4:W-:Y:S02]  /*0780*/  STS [UR8+0x1c], R2 ;  /* 0x00001c02ff007988 */ /* 0x0009e40008000808 */
.L_x_11:
[----:B------:R-:W-:Y:S05]  /*0790*/  BSYNC.RECONVERGENT B0 ;  /* 0x0000000000007941 */ /* 0x000fea0003800200 */
.L_x_10:
[----:B------:R-:W-:Y:S04]  /*07a0*/  BSSY.RECONVERGENT B1, `(.L_x_12) ;  /* 0x000001a000017945 */ /* 0x000fe80003800200 */
[----:B------:R-:W-:Y:S04]  /*07b0*/  BSSY.RELIABLE B0, `(.L_x_13) ;  /* 0x0000015000007945 */ /* 0x000fe80003800100 */
[----:B------:R-:W-:Y:S05]  /*07c0*/  @P3 BRA `(.L_x_14) ;  /* 0x0000000000203947 */ /* 0x000fea0003800000 */
[----:B--234-:R-:W2:Y:S02]  /*07d0*/  LDS R2, [UR8+0x34] ;  /* 0x00003408ff027984 */ /* 0x01cea40008000800 */
[----:B--2---:R-:W-:-:S05]  /*07e0*/  LOP3.LUT R2, R2, 0x38, RZ, 0xb8, !PT ;  /* 0x0000003802027812 */ /* 0x004fca00078eb8ff */
[----:B------:R2:W-:Y:S01]  /*07f0*/  STS [UR8+0x34], R2 ;  /* 0x00003402ff007988 */ /* 0x0005e20008000808 */
[----:B------:R-:W-:Y:S05]  /*0800*/  @P3 BRA `(.L_x_15) ;  /* 0x0000000000203947 */ /* 0x000fea0003800000 */
[----:B--2---:R-:W2:Y:S01]  /*0810*/  LDS R2, [UR8+0x8] ;  /* 0x00000808ff027984 */ /* 0x004ea20008000800 */
[----:B------:R-:W-:-:S05]  /*0820*/  IMAD.MOV.U32 R3, RZ, RZ, 0x780 ;  /* 0x00000780ff037424 */ /* 0x000fca00078e00ff */
[----:B--2---:R-:W-:-:S05]  /*0830*/  LOP3.LUT R2, R2, 0x500, R3, 0xd8, !PT ;  /* 0x0000050002027812 */ /* 0x004fca00078ed803 */
[----:B------:R5:W-:Y:S02]  /*0840*/  STS [UR8+0x8], R2 ;  /* 0x00000802ff007988 */ /* 0x000be40008000808 */
.L_x_14:
[----:B------:R-:W-:Y:S05]  /*0850*/  @P3 BRA `(.L_x_16) ;  /* 0x0000000000283947 */ /* 0x000fea0003800000 */
[----:B--2345:R-:W2:Y:S02]  /*0860*/  LDS R2, [UR8+0x8] ;  /* 0x00000808ff027984 */ /* 0x03cea40008000800 */
[----:B--2---:R-:W-:-:S05]  /*0870*/  LOP3.LUT R2, R2, 0x1800, RZ, 0xb8, !PT ;  /* 0x0000180002027812 */ /* 0x004fca00078eb8ff */
[----:B------:R3:W-:Y:S02]  /*0880*/  STS [UR8+0x8], R2 ;  /* 0x00000802ff007988 */ /* 0x0007e40008000808 */
.L_x_15:
[----:B------:R-:W-:Y:S05]  /*0890*/  @P3 BREAK.RELIABLE B0 ;  /* 0x0000000000003942 */ /* 0x000fea0003800100 */
[----:B------:R-:W-:Y:S05]  /*08a0*/  @P3 BRA `(.L_x_17) ;  /* 0x0000000000243947 */ /* 0x000fea0003800000 */
[----:B------:R-:W4:Y:S01]  /*08b0*/  LDS R3, [UR8+0x8] ;  /* 0x00000808ff037984 */ /* 0x000f220008000800 */
[----:B--23--:R-:W-:-:S05]  /*08c0*/  IMAD.MOV.U32 R2, RZ, RZ, 0x6000 ;  /* 0x00006000ff027424 */ /* 0x00cfca00078e00ff */
[----:B----4-:R-:W-:-:S04]  /*08d0*/  LOP3.LUT R2, R3, 0x6000, R2, 0xd8, !PT ;  /* 0x0000600003027812 */ /* 0x010fc800078ed802 */
[----:B------:R-:W-:-:S05]  /*08e0*/  LOP3.LUT R2, R2, 0x400000, RZ, 0xb8, !PT ;  /* 0x0040000002027812 */ /* 0x000fca00078eb8ff */
[----:B------:R2:W-:Y:S02]  /*08f0*/  STS [UR8+0x8], R2 ;  /* 0x00000802ff007988 */ /* 0x0005e40008000808 */
.L_x_16:
[----:B------:R-:W-:Y:S05]  /*0900*/  BSYNC.RELIABLE B0 ;  /* 0x0000000000007941 */ /* 0x000fea0003800100 */
.L_x_13:
[----:B--2345:R-:W2:Y:S02]  /*0910*/  @!P3 LDS R2, [UR8+0x8] ;  /* 0x00000808ff02b984 */ /* 0x03cea40008000800 */
[----:B--2---:R-:W-:-:S05]  /*0920*/  @!P3 LOP3.LUT R2, R2, 0x8000, RZ, 0xb8, !PT ;  /* 0x000080000202b812 */ /* 0x004fca00078eb8ff */
[----:B------:R4:W-:Y:S02]  /*0930*/  @!P3 STS [UR8+0x8], R2 ;  /* 0x00000802ff00b988 */ /* 0x0009e40008000808 */
.L_x_17:
[----:B------:R-:W-:Y:S05]  /*0940*/  BSYNC.RECONVERGENT B1 ;  /* 0x0000000000017941 */ /* 0x000fea0003800200 */
.L_x_12:
[----:B------:R-:W-:Y:S05]  /*0950*/  WARPSYNC.ALL ;  /* 0x0000000000007948 */ /* 0x000fea0003800000 */
[----:B------:R-:W-:Y:S01]  /*0960*/  NOP ;  /* 0x0000000000007918 */ /* 0x000fe20000000000 */
[----:B------:R-:W-:Y:S05]  /*0970*/  @P0 BRA `(.L_x_18) ;  /* 0x0000000000300947 */ /* 0x000fea0003800000 */
[----:B--234-:R-:W2:Y:S01]  /*0980*/  S2R R2, SR_LANEID ;  /* 0x0000000000027919 */ /* 0x01cea20000000000 */
[----:B------:R-:W-:Y:S05]  /*0990*/  WARPSYNC.ALL ;  /* 0x0000000000007948 */ /* 0x000fea0003800000 */
[----:B------:R-:W-:Y:S01]  /*09a0*/  NOP ;  /* 0x0000000000007918 */ /* 0x000fe20000000000 */
[----:B--2---:R-:W-:-:S05]  /*09b0*/  IMAD.SHL.U32 R5, R2, 0x4, RZ ;  /* 0x0000000402057824 */ /* 0x004fca00078e00ff */
[----:B------:R-:W2:Y:S01]  /*09c0*/  LDS R7, [R5+UR8] ;  /* 0x0000000805077984 */ /* 0x000ea20008000800 */
[----:B------:R-:W-:-:S05]  /*09d0*/  IADD3 R2, P1, PT, R5, UR12, RZ ;  /* 0x0000000c05027c10 */ /* 0x000fca000ff3e0ff */
[----:B------:R-:W-:-:S05]  /*09e0*/  IMAD.X R3, RZ, RZ, UR13, P1 ;  /* 0x0000000dff037e24 */ /* 0x000fca00088e06ff */
[----:B--2---:R5:W2:Y:S01]  /*09f0*/  ATOMG.E.EXCH.STRONG.GPU PT, RZ, [R2], R7 ;  /* 0x0000000702ff73a8 */ /* 0x004aa200041ee100 */
[----:B------:R-:W-:-:S04]  /*0a00*/  DEPBAR {5,4,3,2,1,0} ;  /* 0x0000003f0000791a */ /* 0x000fc80000000000 */
[----:B------:R-:W3:Y:S02]  /*0a10*/  CCTL.E.C.LDCU.IV.DEEP [UR12] ;  /* 0x000000000c007540 */ /* 0x000ee40009c08000 */
[----:B---3--:R5:W-:Y:S01]  /*0a20*/  UTMACCTL.IV [UR12] ;  /* 0x000000000c0079b9 */ /* 0x008be20008000000 */
[----:B------:R-:W-:Y:S01]  /*0a30*/  NOP ;  /* 0x0000000000007918 */ /* 0x000fe20000000000 */
.L_x_18:
[----:B------:R-:W-:Y:S05]  /*0a40*/  @P0 BRA `(.L_x_19) ;  /* 0x00000000000c0947 */ /* 0x000fea0003800000 */
[----:B------:R0:W-:Y:S01]  /*0a50*/  UTMACMDFLUSH ;  /* 0x00000000000079b7 */ /* 0x0001e20000000000 */
[----:B------:R-:W-:Y:S05]  /*0a60*/  @P0 BRA `(.L_x_19) ;  /* 0x0000000000040947 */ /* 0x000fea0003800000 */
[----:B------:R-:W-:-:S04]  /*0a70*/  DEPBAR.LE SB0, 0x0 ;  /* 0x000080000000791a */ /* 0x000fc80000000000 */
.L_x_19:
[----:B------:R-:W-:Y:S05]  /*0a80*/  WARPSYNC.ALL ;  /* 0x0000000000007948 */ /* 0x000fea0003800000 */
[----:B------:R-:W-:Y:S01]  /*0a90*/  NOP ;  /* 0x0000000000007918 */ /* 0x000fe20000000000 */
[----:B--2---:R-:W-:Y:S06]  /*0aa0*/  BAR.SYNC.DEFER_BLOCKING 0x0 ;  /* 0x0000000000007b1d */ /* 0x004fec0000010000 */
[----:B------:R-:W-:Y:S02]  /*0ab0*/  BSSY.RECONVERGENT B1, `(.L_x_20) ;  /* 0x000000b000017945 */ /* 0x000fe40003800200 */
[----:B------:R-:W-:Y:S06]  /*0ac0*/  BAR.SYNC.DEFER_BLOCKING 0x0 ;  /* 0x0000000000007b1d */ /* 0x000fec0000010000 */
[----:B------:R2:W-:Y:S01]  /*0ad0*/  @!P0 STS [R11], RZ ;  /* 0x000000ff0b008388 */ /* 0x0005e20000000800 */
[----:B------:R-:W-:Y:S01]  /*0ae0*/  NOP ;  /* 0x0000000000007918 */ /* 0x000fe20000000000 */
[----:B------:R-:W-:Y:S05]  /*0af0*/  @P3 BRA `(.L_x_21) ;  /* 0x0000000000183947 */ /* 0x000fea0003800000 */
[----:B---345:R-:W3:Y:S01]  /*0b00*/  LDS R2, [UR8+0x8] ;  /* 0x00000808ff027984 */ /* 0x038ee20008000800 */
[----:B------:R-:W4:Y:S01]  /*0b10*/  LDC.64 R6, c[0x0][0x388] ;  /* 0x0000e200ff067b82 */ /* 0x000f220000000a00 */
[----:B------:R-:W-:Y:S02]  /*0b20*/  IMAD.MOV.U32 R3, RZ, RZ, 0x70 ;  /* 0x00000070ff037424 */ /* 0x000fe400078e00ff */
[----:B----4-:R4:W-:Y:S03]  /*0b30*/  STS.64 [UR8], R6 ;  /* 0x00000006ff007988 */ /* 0x0109e60008000a08 */
[----:B---3--:R-:W-:-:S05]  /*0b40*/  LOP3.LUT R2, R2, 0x10, R3, 0xd8, !PT ;  /* 0x0000001002027812 */ /* 0x008fca00078ed803 */
[----:B------:R4:W-:Y:S02]  /*0b50*/  STS [UR8+0x8], R2 ;  /* 0x00000802ff007988 */ /* 0x0009e40008000808 */
.L_x_21:
[----:B-----5:R-:W-:Y:S05]  /*0b60*/  BSYNC.RECONVERGENT B1 ;  /* 0x0000000000017941 */ /* 0x020fea0003800200 */
.L_x_20:
[----:B------:R-:W-:Y:S04]  /*0b70*/  BSSY.RECONVERGENT B2, `(.L_x_22) ;  /* 0x000000f000027945 */ /* 0x000fe80003800200 */
[----:B------:R-:W-:Y:S04]  /*0b80*/  BSSY.RELIABLE B1, `(.L_x_23) ;  /* 0x000000c000017945 */ /* 0x000fe80003800100 */
[----:B------:R-:W-:Y:S05]  /*0b90*/  @P3 BRA `(.L_x_24) ;  /* 0x0000000000283947 */ /* 0x000fea0003800000 */
[----:B---34-:R-:W3:Y:S01]  /*0ba0*/  LDS R2, [UR8+0x34] ;  /* 0x00003408ff027984 */ /* 0x018ee20008000800 */
[----:B------:R-:W-:Y:S01]  /*0bb0*/  IMAD.MOV.U32 R3, RZ, RZ, 0x3f000000 ;  /* 0x3f000000ff037424 */ /* 0x000fe200078e00ff */
[----:B------:R-:W-:Y:S05]  /*0bc0*/  @P3 BREAK.RELIABLE B1 ;  /* 0x0000000000013942 */ /* 0x000fea0003800100 */
[----:B---3--:R-:W-:-:S05]  /*0bd0*/  LOP3.LUT R2, R2, 0xff000000, R3, 0xb8, !PT ;  /* 0xff00000002027812 */ /* 0x008fca00078eb803 */
[----:B------:R3:W-:Y:S01]  /*0be0*/  STS [UR8+0x34], R2 ;  /* 0x00003402ff007988 */ /* 0x0007e20008000808 */
[----:B------:R-:W-:Y:S05]  /*0bf0*/  @P3 BRA `(.L_x_25) ;  /* 0x0000000000183947 */ /* 0x000fea0003800000 */
[----:B---3--:R-:W3:Y:S01]  /*0c00*/  LDS R2, [UR8+0x38] ;  /* 0x00003808ff027984 */ /* 0x008ee20008000800 */
[----:B------:R-:W-:-:S05]  /*0c10*/  IMAD.MOV.U32 R3, RZ, RZ, 0xff ;  /* 0x000000ffff037424 */ /* 0x000fca00078e00ff */
[----:B---3--:R-:W-:-:S05]  /*0c20*/  LOP3.LUT R2, R2, 0xff, R3, 0xb8, !PT ;  /* 0x000000ff02027812 */ /* 0x008fca00078eb803 */
[----:B------:R5:W-:Y:S02]  /*0c30*/  STS [UR8+0x38], R2 ;  /* 0x00003802ff007988 */ /* 0x000be40008000808 */
.L_x_24:
[----:B------:R-:W-:Y:S05]  /*0c40*/  BSYNC.RELIABLE B1 ;  /* 0x0000000000017941 */ /* 0x000fea0003800100 */
.L_x_23:
[----:B------:R2:W-:Y:S02]  /*0c50*/  @!P3 STS [UR8+0x20], R12 ;  /* 0x0000200cff00b988 */ /* 0x0005e40008000808 */
.L_x_25:
[----:B------:R-:W-:Y:S05]  /*0c60*/  BSYNC.RECONVERGENT B2 ;  /* 0x0000000000027941 */ /* 0x000fea0003800200 */
.L_x_22:
[----:B------:R-:W-:Y:S05]  /*0c70*/  WARPSYNC.ALL ;  /* 0x0000000000007948 */ /* 0x000fea0003800000 */
[----:B------:R-:W-:Y:S01]  /*0c80*/  NOP ;  /* 0x0000000000007918 */ /* 0x000fe20000000000 */
[----:B------:R-:W2:Y:S01]  /*0c90*/  LDC R5, c[0x0][0x39c] ;  /* 0x0000e700ff057b82 */ /* 0x000ea20000000800 */
[----:B------:R-:W-:Y:S01]  /*0ca0*/  BSSY.RECONVERGENT B2, `(.L_x_26) ;  /* 0x0000010000027945 */ /* 0x000fe20003800200 */
[----:B--2---:R-:W-:-:S05]  /*0cb0*/  VIADD R5, R5, 0xffffffff ;  /* 0xffffffff05057836 */ /* 0x004fca0000000000 */
[----:B------:R2:W-:Y:S01]  /*0cc0*/  @!P3 STS [UR8+0x24], R5 ;  /* 0x00002405ff00b988 */ /* 0x0005e20008000808 */
[----:B------:R-:W-:Y:S05]  /*0cd0*/  @P3 BRA `(.L_x_27) ;  /* 0x0000000000303947 */ /* 0x000fea0003800000 */
[----:B------:R-:W2:Y:S01]  /*0ce0*/  LDS R3, [UR8+0x34] ;  /* 0x00003408ff037984 */ /* 0x000ea20008000800 */
[----:B----4-:R-:W4:Y:S03]  /*0cf0*/  LDC.64 R6, c[0x0][0x3b0] ;  /* 0x0000ec00ff067b82 */ /* 0x010f260000000a00 */
[----:B---3-5:R-:W3:Y:S01]  /*0d00*/  LDS R2, [UR8+0x1c] ;  /* 0x00001c08ff027984 */ /* 0x028ee20008000800 */
        /* <DEDUP_REMOVED lines=9> */
.L_x_27:
[----:B------:R-:W-:Y:S05]  /*0da0*/  BSYNC.RECONVERGENT B2 ;  /* 0x0000000000027941 */ /* 0x000fea0003800200 */
.L_x_26:
[----:B------:R-:W-:Y:S04]  /*0db0*/  BSSY.RECONVERGENT B3, `(.L_x_28) ;  /* 0x000001a000037945 */ /* 0x000fe80003800200 */
[----:B------:R-:W-:Y:S04]  /*0dc0*/  BSSY.RELIABLE B2, `(.L_x_29) ;  /* 0x0000015000027945 */ /* 0x000fe80003800100 */
[----:B------:R-:W-:Y:S05]  /*0dd0*/  @P3 BRA `(.L_x_30) ;  /* 0x0000000000203947 */ /* 0x000fea0003800000 */
[----:B---345:R-:W3:Y:S02]  /*0de0*/  LDS R2, [UR8+0x34] ;  /* 0x00003408ff027984 */ /* 0x038ee40008000800 */
[----:B---3--:R-:W-:-:S05]  /*0df0*/  LOP3.LUT R2, R2, 0x38, RZ, 0xb8, !PT ;  /* 0x0000003802027812 */ /* 0x008fca00078eb8ff */
[----:B------:R3:W-:Y:S01]  /*0e00*/  STS [UR8+0x34], R2 ;  /* 0x00003402ff007988 */ /* 0x0007e20008000808 */
[----:B------:R-:W-:Y:S05]  /*0e10*/  @P3 BRA `(.L_x_31) ;  /* 0x0000000000203947 */ /* 0x000fea0003800000 */
[----:B---3--:R-:W3:Y:S01]  /*0e20*/  LDS R2, [UR8+0x8] ;  /* 0x00000808ff027984 */ /* 0x008ee20008000800 */
[----:B------:R-:W-:-:S05]  /*0e30*/  IMAD.MOV.U32 R3, RZ, RZ, 0x780 ;  /* 0x00000780ff037424 */ /* 0x000fca00078e00ff */
[----:B---3--:R-:W-:-:S05]  /*0e40*/  LOP3.LUT R2, R2, 0x500, R3, 0xd8, !PT ;  /* 0x0000050002027812 */ /* 0x008fca00078ed803 */
[----:B------:R3:W-:Y:S02]  /*0e50*/  STS [UR8+0x8], R2 ;  /* 0x00000802ff007988 */ /* 0x0007e40008000808 */
.L_x_30:
[----:B------:R-:W-:Y:S05]  /*0e60*/  @P3 BRA `(.L_x_32) ;  /* 0x0000000000283947 */ /* 0x000fea0003800000 */
[----:B---345:R-:W3:Y:S02]  /*0e70*/  LDS R2, [UR8+0x8] ;  /* 0x00000808ff027984 */ /* 0x038ee40008000800 */
[----:B---3--:R-:W-:-:S05]  /*0e80*/  LOP3.LUT R2, R2, 0x1800, RZ, 0xb8, !PT ;  /* 0x0000180002027812 */ /* 0x008fca00078eb8ff */
[----:B------:R4:W-:Y:S02]  /*0e90*/  STS [UR8+0x8], R2 ;  /* 0x00000802ff007988 */ /* 0x0009e40008000808 */
.L_x_31:
[----:B------:R-:W-:Y:S05]  /*0ea0*/  @P3 BREAK.RELIABLE B2 ;  /* 0x0000000000023942 */ /* 0x000fea0003800100 */
[----:B------:R-:W-:Y:S05]  /*0eb0*/  @P3 BRA `(.L_x_33) ;  /* 0x0000000000243947 */ /* 0x000fea0003800000 */
[----:B---34-:R-:W3:Y:S01]  /*0ec0*/  LDS R2, [UR8+0x8] ;  /* 0x00000808ff027984 */ /* 0x018ee20008000800 */
[----:B------:R-:W-:-:S05]  /*0ed0*/  IMAD.MOV.U32 R3, RZ, RZ, 0x6000 ;  /* 0x00006000ff037424 */ /* 0x000fca00078e00ff */
[----:B---3--:R-:W-:-:S04]  /*0ee0*/  LOP3.LUT R2, R2, 0x6000, R3, 0xd8, !PT ;  /* 0x0000600002027812 */ /* 0x008fc800078ed803 */
[----:B------:R-:W-:-:S05]  /*0ef0*/  LOP3.LUT R2, R2, 0x400000, RZ, 0xb8, !PT ;  /* 0x0040000002027812 */ /* 0x000fca00078eb8ff */
[----:B------:R3:W-:Y:S02]  /*0f00*/  STS [UR8+0x8], R2 ;  /* 0x00000802ff007988 */ /* 0x0007e40008000808 */
.L_x_32:
[----:B------:R-:W-:Y:S05]  /*0f10*/  BSYNC.RELIABLE B2 ;  /* 0x0000000000027941 */ /* 0x000fea0003800100 */
.L_x_29:
[----:B---345:R-:W3:Y:S02]  /*0f20*/  @!P3 LDS R2, [UR8+0x8] ;  /* 0x00000808ff02b984 */ /* 0x038ee40008000800 */
[----:B---3--:R-:W-:-:S05]  /*0f30*/  @!P3 LOP3.LUT R2, R2, 0x8000, RZ, 0xb8, !PT ;  /* 0x000080000202b812 */ /* 0x008fca00078eb8ff */
[----:B------:R5:W-:Y:S02]  /*0f40*/  @!P3 STS [UR8+0x8], R2 ;  /* 0x00000802ff00b988 */ /* 0x000be40008000808 */
.L_x_33:
[----:B------:R-:W-:Y:S05]  /*0f50*/  BSYNC.RECONVERGENT B3 ;  /* 0x0000000000037941 */ /* 0x000fea0003800200 */
.L_x_28:
[----:B------:R-:W-:Y:S05]  /*0f60*/  WARPSYNC.ALL ;  /* 0x0000000000007948 */ /* 0x000fea0003800000 */
[----:B------:R-:W-:Y:S01]  /*0f70*/  NOP ;  /* 0x0000000000007918 */ /* 0x000fe20000000000 */
[----:B------:R-:W-:-:S04]  /*0f80*/  UIADD3 UR5, UPT, UPT, UR4, 0x80, URZ ;  /* 0x0000008004057890 */ /* 0x000fc8000fffe0ff */
[----:B------:R-:W-:-:S04]  /*0f90*/  UIADD3 UR6, UP0, UPT, UR5, UR14, URZ ;  /* 0x0000000e05067290 */ /* 0x000fc8000ff1e0ff */
[----:B------:R-:W-:Y:S01]  /*0fa0*/  ULEA.HI.X.SX32 UR7, UR5, UR15, 0x1, UP0 ;  /* 0x0000000f05077291 */ /* 0x000fe200080f0eff */
[----:B------:R-:W-:Y:S11]  /*0fb0*/  @P0 BRA `(.L_x_34) ;  /* 0x0000000000300947 */ /* 0x000ff60003800000 */
[----:B---345:R-:W3:Y:S01]  /*0fc0*/  S2R R2, SR_LANEID ;  /* 0x0000000000027919 */ /* 0x038ee20000000000 */
[----:B------:R-:W-:Y:S05]  /*0fd0*/  WARPSYNC.ALL ;  /* 0x0000000000007948 */ /* 0x000fea0003800000 */
[----:B------:R-:W-:Y:S01]  /*0fe0*/  NOP ;  /* 0x0000000000007918 */ /* 0x000fe20000000000 */
[----:B---3--:R-:W-:-:S05]  /*0ff0*/  IMAD.SHL.U32 R6, R2, 0x4, RZ ;  /* 0x0000000402067824 */ /* 0x008fca00078e00ff */
[----:B------:R-:W3:Y:S01]  /*1000*/  LDS R7, [R6+UR8] ;  /* 0x0000000806077984 */ /* 0x000ee20008000800 */
[----:B------:R-:W-:-:S05]  /*1010*/  IADD3 R2, P1, PT, R6, UR6, RZ ;  /* 0x0000000606027c10 */ /* 0x000fca000ff3e0ff */
[----:B------:R-:W-:-:S05]  /*1020*/  IMAD.X R3, RZ, RZ, UR7, P1 ;  /* 0x00000007ff037e24 */ /* 0x000fca00088e06ff */
[----:B---3--:R3:W4:Y:S01]  /*1030*/  ATOMG.E.EXCH.STRONG.GPU PT, RZ, [R2], R7 ;  /* 0x0000000702ff73a8 */ /* 0x00872200041ee100 */
[----:B------:R-:W-:-:S04]  /*1040*/  DEPBAR {5,4,3,2,1,0} ;  /* 0x0000003f0000791a */ /* 0x000fc80000000000 */
[----:B------:R-:W5:Y:S02]  /*1050*/  CCTL.E.C.LDCU.IV.DEEP [UR6] ;  /* 0x0000000006007540 */ /* 0x000f640009c08000 */
[----:B-----5:R3:W-:Y:S01]  /*1060*/  UTMACCTL.IV [UR6] ;  /* 0x00000000060079b9 */ /* 0x0207e20008000000 */
[----:B------:R-:W-:Y:S01]  /*1070*/  NOP ;  /* 0x0000000000007918 */ /* 0x000fe20000000000 */
.L_x_34:
[----:B------:R-:W-:Y:S05]  /*1080*/  @P0 BRA `(.L_x_35) ;  /* 0x00000000000c0947 */ /* 0x000fea0003800000 */
[----:B------:R0:W-:Y:S01]  /*1090*/  UTMACMDFLUSH ;  /* 0x00000000000079b7 */ /* 0x0001e20000000000 */
[----:B------:R-:W-:Y:S05]  /*10a0*/  @P0 BRA `(.L_x_35) ;  /* 0x0000000000040947 */ /* 0x000fea0003800000 */
[----:B------:R-:W-:-:S04]  /*10b0*/  DEPBAR.LE SB0, 0x0 ;  /* 0x000080000000791a */ /* 0x000fc80000000000 */
.L_x_35:
[----:B------:R-:W-:Y:S05]  /*10c0*/  WARPSYNC.ALL ;  /* 0x0000000000007948 */ /* 0x000fea0003800000 */
[----:B------:R-:W-:Y:S01]  /*10d0*/  NOP ;  /* 0x0000000000007918 */ /* 0x000fe20000000000 */
[----:B----4-:R-:W-:Y:S06]  /*10e0*/  BAR.SYNC.DEFER_BLOCKING 0x0 ;  /* 0x0000000000007b1d */ /* 0x010fec0000010000 */
[----:B------:R-:W-:Y:S02]  /*10f0*/  BSSY.RECONVERGENT B3, `(.L_x_36) ;  /* 0x000000b000037945 */ /* 0x000fe40003800200 */
[----:B------:R-:W-:Y:S06]  /*1100*/  BAR.SYNC.DEFER_BLOCKING 0x0 ;  /* 0x0000000000007b1d */ /* 0x000fec0000010000 */
[----:B------:R4:W-:Y:S01]  /*1110*/  @!P0 STS [R11], RZ ;  /* 0x000000ff0b008388 */ /* 0x0009e20000000800 */
[----:B------:R-:W-:Y:S01]  /*1120*/  NOP ;  /* 0x0000000000007918 */ /* 0x000fe20000000000 */
[----:B------:R-:W-:Y:S05]  /*1130*/  @P3 BRA `(.L_x_37) ;  /* 0x0000000000183947 */ /* 0x000fea0003800000 */
[----:B---3-5:R-:W3:Y:S01]  /*1140*/  LDS R2, [UR8+0x8] ;  /* 0x00000808ff027984 */ /* 0x028ee20008000800 */
[----:B------:R-:W5:Y:S01]  /*1150*/  LDC.64 R6, c[0x0][0x390] ;  /* 0x0000e400ff067b82 */ /* 0x000f620000000a00 */
[----:B------:R-:W-:Y:S02]  /*1160*/  IMAD.MOV.U32 R3, RZ, RZ, 0x70 ;  /* 0x00000070ff037424 */ /* 0x000fe400078e00ff */
[----:B-----5:R5:W-:Y:S03]  /*1170*/  STS.64 [UR8], R6 ;  /* 0x00000006ff007988 */ /* 0x020be60008000a08 */
[----:B---3--:R-:W-:-:S05]  /*1180*/  LOP3.LUT R2, R2, 0x10, R3, 0xd8, !PT ;  /* 0x0000001002027812 */ /* 0x008fca00078ed803 */
[----:B------:R5:W-:Y:S02]  /*1190*/  STS [UR8+0x8], R2 ;  /* 0x00000802ff007988 */ /* 0x000be40008000808 */
.L_x_37:
[----:B---3--:R-:W-:Y:S05]  /*11a0*/  BSYNC.RECONVERGENT B3 ;  /* 0x0000000000037941 */ /* 0x008fea0003800200 */
.L_x_36:
[----:B------:R-:W-:Y:S04]  /*11b0*/  BSSY.RECONVERGENT B4, `(.L_x_38) ;  /* 0x0000011000047945 */ /* 0x000fe80003800200 */
[----:B------:R-:W-:Y:S04]  /*11c0*/  BSSY.RELIABLE B3, `(.L_x_39) ;  /* 0x000000e000037945 */ /* 0x000fe80003800100 */
[----:B------:R-:W-:Y:S05]  /*11d0*/  @P3 BRA `(.L_x_40) ;  /* 0x0000000000243947 */ /* 0x000fea0003800000 */
[----:B-----5:R-:W3:Y:S01]  /*11e0*/  LDS R2, [UR8+0x34] ;  /* 0x00003408ff027984 */ /* 0x020ee20008000800 */
[----:B------:R-:W-:-:S05]  /*11f0*/  IMAD.MOV.U32 R3, RZ, RZ, 0x3f000000 ;  /* 0x3f000000ff037424 */ /* 0x000fca00078e00ff */
[----:B---3--:R-:W-:-:S05]  /*1200*/  LOP3.LUT R2, R2, 0xff000000, R3, 0xb8, !PT ;  /* 0xff00000002027812 */ /* 0x008fca00078eb803 */
[----:B------:R3:W-:Y:S01]  /*1210*/  STS [UR8+0x34], R2 ;  /* 0x00003402ff007988 */ /* 0x0007e20008000808 */
[----:B------:R-:W-:Y:S05]  /*1220*/  @P3 BRA `(.L_x_41) ;  /* 0x00000000001c3947 */ /* 0x000fea0003800000 */
[----:B---3--:R-:W3:Y:S01]  /*1230*/  LDS R2, [UR8+0x38] ;  /* 0x00003808ff027984 */ /* 0x008ee20008000800 */
[----:B------:R-:W-:-:S05]  /*1240*/  IMAD.MOV.U32 R3, RZ, RZ, 0x3f ;  /* 0x0000003fff037424 */ /* 0x000fca00078e00ff */
[----:B---3--:R-:W-:-:S05]  /*1250*/  LOP3.LUT R2, R2, 0xff, R3, 0xb8, !PT ;  /* 0x000000ff02027812 */ /* 0x008fca00078eb803 */
[----:B------:R3:W-:Y:S02]  /*1260*/  STS [UR8+0x38], R2 ;  /* 0x00003802ff007988 */ /* 0x0007e40008000808 */
.L_x_40:
[----:B------:R-:W-:Y:S05]  /*1270*/  @P3 BREAK.RELIABLE B3 ;  /* 0x0000000000033942 */ /* 0x000fea0003800100 */
[----:B------:R-:W-:Y:S05]  /*1280*/  @P3 BRA `(.L_x_42) ;  /* 0x00000000000c3947 */ /* 0x000fea0003800000 */
[----:B------:R2:W-:Y:S02]  /*1290*/  STS [UR8+0x20], R5 ;  /* 0x00002005ff007988 */ /* 0x0005e40008000808 */
.L_x_41:
[----:B------:R-:W-:Y:S05]  /*12a0*/  BSYNC.RELIABLE B3 ;  /* 0x0000000000037941 */ /* 0x000fea0003800100 */
.L_x_39:
[----:B------:R2:W-:Y:S02]  /*12b0*/  @!P3 STS [UR8+0x24], R4 ;  /* 0x00002404ff00b988 */ /* 0x0005e40008000808 */
.L_x_42:
[----:B------:R-:W-:Y:S05]  /*12c0*/  BSYNC.RECONVERGENT B4 ;  /* 0x0000000000047941 */ /* 0x000fea0003800200 */
.L_x_38:
[----:B------:R-:W-:Y:S05]  /*12d0*/  WARPSYNC.ALL ;  /* 0x0000000000007948 */ /* 0x000fea0003800000 */
[----:B------:R-:W-:Y:S01]  /*12e0*/  NOP ;  /* 0x0000000000007918 */ /* 0x000fe20000000000 */
[----:B------:R-:W-:Y:S04]  /*12f0*/  BSSY.RECONVERGENT B4, `(.L_x_43) ;  /* 0x000000e000047945 */ /* 0x000fe80003800200 */
[----:B------:R-:W-:Y:S05]  /*1300*/  @P3 BRA `(.L_x_44) ;  /* 0x0000000000303947 */ /* 0x000fea0003800000 */
[----:B------:R-:W2:Y:S02]  /*1310*/  LDS R3, [UR8+0x34] ;  /* 0x00003408ff037984 */ /* 0x000ea40008000800 */
[----:B--2---:R-:W2:Y:S02]  /*1320*/  LDC.64 R4, c[0x0][0x3b8] ;  /* 0x0000ee00ff047b82 */ /* 0x004ea40000000a00 */
[----:B---3-5:R-:W3:Y:S01]  /*1330*/  LDS R2, [UR8+0x1c] ;  /* 0x00001c08ff027984 */ /* 0x028ee20008000800 */
[C---:B--2---:R-:W-:Y:S01]  /*1340*/  SHF.L.U64.HI R5, R4.reuse, 0x1, R5 ;  /* 0x0000000104057819 */ /* 0x044fe20000010205 */
[----:B------:R-:W-:-:S03]  /*1350*/  IMAD.SHL.U32 R4, R4, 0x2, RZ ;  /* 0x0000000204047824 */ /* 0x000fc600078e00ff */
[--C-:B------:R-:W-:Y:S02]  /*1360*/  SHF.R.U32.HI R7, RZ, 0x4, R5.reuse ;  /* 0x00000004ff077819 */ /* 0x100fe40000011605 */
[----:B------:R-:W-:-:S05]  /*1370*/  SHF.R.U64 R4, R4, 0x4, R5 ;  /* 0x0000000404047819 */ /* 0x000fca0000001205 */
[----:B------:R2:W-:Y:S01]  /*1380*/  STS [UR8+0xc], R4 ;  /* 0x00000c04ff007988 */ /* 0x0005e20008000808 */
[----:B------:R-:W-:Y:S02]  /*1390*/  LOP3.LUT R3, R3, 0x7, RZ, 0xb8, !PT ;  /* 0x0000000703037812 */ /* 0x000fe400078eb8ff */
[----:B---3--:R-:W-:-:S03]  /*13a0*/  LOP3.LUT R2, R2, 0xf, R7, 0xb8, !PT ;  /* 0x0000000f02027812 */ /* 0x008fc600078eb807 */
[----:B------:R2:W-:Y:S04]  /*13b0*/  STS [UR8+0x34], R3 ;  /* 0x00003403ff007988 */ /* 0x0005e80008000808 */
[----:B------:R2:W-:Y:S02]  /*13c0*/  STS [UR8+0x1c], R2 ;  /* 0x00001c02ff007988 */ /* 0x0005e40008000808 */
.L_x_44:
[----:B------:R-:W-:Y:S05]  /*13d0*/  BSYNC.RECONVERGENT B4 ;  /* 0x0000000000047941 */ /* 0x000fea0003800200 */
.L_x_43:
[----:B------:R-:W-:Y:S04]  /*13e0*/  BSSY.RECONVERGENT B5, `(.L_x_45) ;  /* 0x000001a000057945 */ /* 0x000fe80003800200 */
[----:B------:R-:W-:Y:S04]  /*13f0*/  BSSY.RELIABLE B4, `(.L_x_46) ;  /* 0x0000015000047945 */ /* 0x000fe80003800100 */
[----:B------:R-:W-:Y:S05]  /*1400*/  @P3 BRA `(.L_x_47) ;  /* 0x0000000000203947 */ /* 0x000fea0003800000 */
[----:B--23-5:R-:W2:Y:S02]  /*1410*/  LDS R2, [UR8+0x34] ;  /* 0x00003408ff027984 */ /* 0x02cea40008000800 */
[----:B--2---:R-:W-:-:S05]  /*1420*/  LOP3.LUT R2, R2, 0x38, RZ, 0xb8, !PT ;  /* 0x0000003802027812 */ /* 0x004fca00078eb8ff */
[----:B------:R2:W-:Y:S01]  /*1430*/  STS [UR8+0x34], R2 ;  /* 0x00003402ff007988 */ /* 0x0005e20008000808 */
[----:B------:R-:W-:Y:S05]  /*1440*/  @P3 BRA `(.L_x_48) ;  /* 0x0000000000203947 */ /* 0x000fea0003800000 */
[----:B--2---:R-:W2:Y:S01]  /*1450*/  LDS R2, [UR8+0x8] ;  /* 0x00000808ff027984 */ /* 0x004ea20008000800 */
[----:B------:R-:W-:-:S05]  /*1460*/  IMAD.MOV.U32 R3, RZ, RZ, 0x780 ;  /* 0x00000780ff037424 */ /* 0x000fca00078e00ff */
[----:B--2---:R-:W-:-:S05]  /*1470*/  LOP3.LUT R2, R2, 0x500, R3, 0xd8, !PT ;  /* 0x0000050002027812 */ /* 0x004fca00078ed803 */
[----:B------:R2:W-:Y:S02]  /*1480*/  STS [UR8+0x8], R2 ;  /* 0x00000802ff007988 */ /* 0x0005e40008000808 */
.L_x_47:
[----:B------:R-:W-:Y:S05]  /*1490*/  @P3 BRA `(.L_x_49) ;  /* 0x0000000000283947 */ /* 0x000fea0003800000 */
[----:B--23-5:R-:W2:Y:S02]  /*14a0*/  LDS R2, [UR8+0x8] ;  /* 0x00000808ff027984 */ /* 0x02cea40008000800 */
[----:B--2---:R-:W-:-:S05]  /*14b0*/  LOP3.LUT R2, R2, 0x1800, RZ, 0xb8, !PT ;  /* 0x0000180002027812 */ /* 0x004fca00078eb8ff */
[----:B------:R3:W-:Y:S02]  /*14c0*/  STS [UR8+0x8], R2 ;  /* 0x00000802ff007988 */ /* 0x0007e40008000808 */
.L_x_48:
[----:B------:R-:W-:Y:S05]  /*14d0*/  @P3 BREAK.RELIABLE B4 ;  /* 0x0000000000043942 */ /* 0x000fea0003800100 */
[----:B------:R-:W-:Y:S05]  /*14e0*/  @P3 BRA `(.L_x_50) ;  /* 0x0000000000243947 */ /* 0x000fea0003800000 */
[----:B--23--:R-:W2:Y:S01]  /*14f0*/  LDS R2, [UR8+0x8] ;  /* 0x00000808ff027984 */ /* 0x00cea20008000800 */
[----:B------:R-:W-:-:S05]  /*1500*/  IMAD.MOV.U32 R3, RZ, RZ, 0x6000 ;  /* 0x00006000ff037424 */ /* 0x000fca00078e00ff */
[----:B--2---:R-:W-:-:S04]  /*1510*/  LOP3.LUT R2, R2, 0x6000, R3, 0xd8, !PT ;  /* 0x0000600002027812 */ /* 0x004fc800078ed803 */
[----:B------:R-:W-:-:S05]  /*1520*/  LOP3.LUT R2, R2, 0x400000, RZ, 0xb8, !PT ;  /* 0x0040000002027812 */ /* 0x000fca00078eb8ff */
[----:B------:R2:W-:Y:S02]  /*1530*/  STS [UR8+0x8], R2 ;  /* 0x00000802ff007988 */ /* 0x0005e40008000808 */
.L_x_49:
[----:B------:R-:W-:Y:S05]  /*1540*/  BSYNC.RELIABLE B4 ;  /* 0x0000000000047941 */ /* 0x000fea0003800100 */
.L_x_46:
[----:B--23-5:R-:W2:Y:S02]  /*1550*/  @!P3 LDS R2, [UR8+0x8] ;  /* 0x00000808ff02b984 */ /* 0x02cea40008000800 */
[----:B--2---:R-:W-:-:S05]  /*1560*/  @!P3 LOP3.LUT R2, R2, 0x8000, RZ, 0xb8, !PT ;  /* 0x000080000202b812 */ /* 0x004fca00078eb8ff */
[----:B------:R5:W-:Y:S02]  /*1570*/  @!P3 STS [UR8+0x8], R2 ;  /* 0x00000802ff00b988 */ /* 0x000be40008000808 */
.L_x_50:
[----:B------:R-:W-:Y:S05]  /*1580*/  BSYNC.RECONVERGENT B5 ;  /* 0x0000000000057941 */ /* 0x000fea0003800200 */
.L_x_45:
[----:B------:R-:W-:Y:S05]  /*1590*/  WARPSYNC.ALL ;  /* 0x0000000000007948 */ /* 0x000fea0003800000 */
[----:B------:R-:W-:Y:S01]  /*15a0*/  NOP ;  /* 0x0000000000007918 */ /* 0x000fe20000000000 */
[----:B------:R-:W-:-:S04]  /*15b0*/  UIADD3 UR4, UPT, UPT, UR4, 0x100, URZ ;  /* 0x0000010004047890 */ /* 0x000fc8000fffe0ff */
[----:B------:R-:W-:-:S04]  /*15c0*/  UIADD3 UR14, UP0, UPT, UR4, UR14, URZ ;  /* 0x0000000e040e7290 */ /* 0x000fc8000ff1e0ff */
[----:B------:R-:W-:Y:S01]  /*15d0*/  ULEA.HI.X.SX32 UR15, UR4, UR15, 0x1, UP0 ;  /* 0x0000000f040f7291 */ /* 0x000fe200080f0eff */
[----:B------:R-:W-:Y:S11]  /*15e0*/  @P0 BRA `(.L_x_51) ;  /* 0x0000000000300947 */ /* 0x000ff60003800000 */
[----:B--23-5:R-:W2:Y:S01]  /*15f0*/  S2R R2, SR_LANEID ;  /* 0x0000000000027919 */ /* 0x02cea20000000000 */
[----:B------:R-:W-:Y:S05]  /*1600*/  WARPSYNC.ALL ;  /* 0x0000000000007948 */ /* 0x000fea0003800000 */
[----:B------:R-:W-:Y:S01]  /*1610*/  NOP ;  /* 0x0000000000007918 */ /* 0x000fe20000000000 */
[----:B--2---:R-:W-:-:S05]  /*1620*/  IMAD.SHL.U32 R4, R2, 0x4, RZ ;  /* 0x0000000402047824 */ /* 0x004fca00078e00ff */
[----:B------:R-:W2:Y:S01]  /*1630*/  LDS R5, [R4+UR8] ;  /* 0x0000000804057984 */ /* 0x000ea20008000800 */
[----:B------:R-:W-:-:S05]  /*1640*/  IADD3 R2, P1, PT, R4, UR14, RZ ;  /* 0x0000000e04027c10 */ /* 0x000fca000ff3e0ff */
[----:B------:R-:W-:-:S05]  /*1650*/  IMAD.X R3, RZ, RZ, UR15, P1 ;  /* 0x0000000fff037e24 */ /* 0x000fca00088e06ff */
[----:B--2---:R2:W3:Y:S01]  /*1660*/  ATOMG.E.EXCH.STRONG.GPU PT, RZ, [R2], R5 ;  /* 0x0000000502ff73a8 */ /* 0x0044e200041ee100 */
[----:B------:R-:W-:-:S04]  /*1670*/  DEPBAR {5,4,3,2,1,0} ;  /* 0x0000003f0000791a */ /* 0x000fc80000000000 */
[----:B------:R-:W5:Y:S02]  /*1680*/  CCTL.E.C.LDCU.IV.DEEP [UR14] ;  /* 0x000000000e007540 */ /* 0x000f640009c08000 */
[----:B-----5:R2:W-:Y:S01]  /*1690*/  UTMACCTL.IV [UR14] ;  /* 0x000000000e0079b9 */ /* 0x0205e20008000000 */
[----:B------:R-:W-:Y:S01]  /*16a0*/  NOP ;  /* 0x0000000000007918 */ /* 0x000fe20000000000 */
.L_x_51:
[----:B------:R-:W-:Y:S05]  /*16b0*/  @P0 BRA `(.L_x_52) ;  /* 0x00000000000c0947 */ /* 0x000fea0003800000 */
[----:B------:R0:W-:Y:S01]  /*16c0*/  UTMACMDFLUSH ;  /* 0x00000000000079b7 */ /* 0x0001e20000000000 */
[----:B------:R-:W-:Y:S05]  /*16d0*/  @P0 BRA `(.L_x_52) ;  /* 0x0000000000040947 */ /* 0x000fea0003800000 */
[----:B------:R-:W-:-:S04]  /*16e0*/  DEPBAR.LE SB0, 0x0 ;  /* 0x000080000000791a */ /* 0x000fc80000000000 */
.L_x_52:
[----:B------:R-:W-:Y:S05]  /*16f0*/  WARPSYNC.ALL ;  /* 0x0000000000007948 */ /* 0x000fea0003800000 */
[----:B------:R-:W-:Y:S01]  /*1700*/  NOP ;  /* 0x0000000000007918 */ /* 0x000fe20000000000 */
[----:B---3--:R-:W-:Y:S01]  /*1710*/  BAR.SYNC.DEFER_BLOCKING 0x0 ;  /* 0x0000000000007b1d */ /* 0x008fe20000010000 */
[----:B------:R-:W-:Y:S01]  /*1720*/  ISETP.GE.AND P0, PT, R10, 0x1, PT ;  /* 0x000000010a00780c */ /* 0x000fe20003f06270 */
[----:B------:R-:W-:Y:S01]  /*1730*/  USHF.L.U32 UR11, UR11, 0x8, URZ ;  /* 0x000000080b0b7899 */ /* 0x000fe200080006ff */
[----:B--2--5:R-:W-:Y:S01]  /*1740*/  SHF.R.U32.HI R2, RZ, 0x5, R0 ;  /* 0x00000005ff027819 */ /* 0x024fe20000011600 */
[----:B------:R-:W-:-:S02]  /*1750*/  USHF.L.U32 UR31, UR31, 0x6, URZ ;  /* 0x000000061f1f7899 */ /* 0x000fc400080006ff */
[----:B------:R-:W-:Y:S01]  /*1760*/  VOTEU.ALL UP0, P3 ;  /* 0x0000000000ff7886 */ /* 0x000fe20001800000 */
[----:B------:R-:W-:Y:S01]  /*1770*/  UMOV UR4, 0x1 ;  /* 0x0000000100047882 */ /* 0x000fe20000000000 */
[----:B------:R-:W-:Y:S01]  /*1780*/  VOTEU.ALL UP1, P3 ;  /* 0x0000000000ff7886 */ /* 0x000fe20001820000 */
[----:B------:R-:W-:Y:S02]  /*1790*/  R2UR UR24, R2 ;  /* 0x00000000021872ca */ /* 0x000fe400000e0000 */
[----:B------:R-:W-:-:S04]  /*17a0*/  @!UP0 UIADD3 UR16, UPT, UPT, -UR4, 0x100000, URZ ;  /* 0x0010000004108890 */ /* 0x000fc8000fffe1ff */
[----:B------:R-:W-:Y:S02]  /*17b0*/  @!UP0 USHF.L.U32 UR17, UR16, 0xb, URZ ;  /* 0x0000000b10118899 */ /* 0x000fe400080006ff */
[----:B------:R-:W-:Y:S02]  /*17c0*/  @!UP0 USHF.L.U32 UR16, UR16, 0x1, URZ ;  /* 0x0000000110108899 */ /* 0x000fe400080006ff */
[----:B------:R-:W-:-:S04]  /*17d0*/  @!UP0 UIADD3 UR4, UPT, UPT, -UR4, 0x100000, URZ ;  /* 0x0010000004048890 */ /* 0x000fc8000fffe1ff */
[----:B------:R-:W-:Y:S02]  /*17e0*/  @!UP0 USHF.L.U32 UR5, UR4, 0xb, URZ ;  /* 0x0000000b04058899 */ /* 0x000fe400080006ff */
[----:B------:R-:W-:Y:S01]  /*17f0*/  @!UP0 USHF.L.U32 UR4, UR4, 0x1, URZ ;  /* 0x0000000104048899 */ /* 0x000fe200080006ff */
[----:B------:R-:W-:Y:S01]  /*1800*/  VOTEU.ALL UP0, P3 ;  /* 0x0000000000ff7886 */ /* 0x000fe20001800000 */
[----:B------:R-:W2:Y:S04]  /*1810*/  FENCE.VIEW.ASYNC.S ;  /* 0x00000000000073c6 */ /* 0x000ea80000000000 */
[----:B--2---:R2:W3:Y:S06]  /*1820*/  @!UP0 SYNCS.EXCH.64 URZ, [UR8+0xa000], UR16 ;  /* 0x00a0001008ff85b2 */ /* 0x0044ec0008000100 */
[----:B------:R2:W5:Y:S01]  /*1830*/  @!UP1 SYNCS.EXCH.64 URZ, [UR8+0xa010], UR4 ;  /* 0x00a0100408ff95b2 */ /* 0x0005620008000100 */
[----:B------:R-:W-:Y:S05]  /*1840*/  @!P0 BRA `(.L_x_53) ;  /* 0x0000000400f88947 */ /* 0x000fea0003800000 */
[----:B---3-5:R-:W-:Y:S01]  /*1850*/  BAR.SYNC.DEFER_BLOCKING 0x0 ;  /* 0x0000000000007b1d */ /* 0x028fe20000010000 */
[----:B------:R-:W-:Y:S01]  /*1860*/  ELECT P1, URZ, PT ;  /* 0x0000000000ff782f */ /* 0x000fe20003820000 */
[----:B------:R-:W-:Y:S01]  /*1870*/  @!P3 IMAD.MOV.U32 R2, RZ, RZ, 0xa000 ;  /* 0x0000a000ff02b424 */ /* 0x000fe200078e00ff */
[----:B------:R-:W-:Y:S02]  /*1880*/  UIADD3 UR20, UPT, UPT, UR8, 0x8000, URZ ;  /* 0x0000800008147890 */ /* 0x000fe4000fffe0ff */
[----:B------:R-:W-:Y:S01]  /*1890*/  ISETP.LT.U32.AND P1, PT, R68, 0x20, P1 ;  /* 0x000000204400780c */ /* 0x000fe20000f21070 */
[----:B------:R-:W-:Y:S01]  /*18a0*/  UMOV UR23, UR31 ;  /* 0x0000001f00177c82 */ /* 0x000fe20008000000 */
[----:B------:R-:W-:Y:S01]  /*18b0*/  ELECT P0, URZ, PT ;  /* 0x0000000000ff782f */ /* 0x000fe20003800000 */
[----:B------:R-:W-:-:S03]  /*18c0*/  USHF.R.U32.HI UR18, URZ, 0x4, UR8 ;  /* 0x00000004ff127899 */ /* 0x000fc60008011608 */
[----:B------:R-:W-:Y:S01]  /*18d0*/  ISETP.LT.U32.AND P0, PT, R68, 0x20, P0 ;  /* 0x000000204400780c */ /* 0x000fe20000701070 */
[----:B--2---:R-:W-:Y:S02]  /*18e0*/  USHF.R.U32.HI UR16, URZ, 0x4, UR20 ;  /* 0x00000004ff107899 */ /* 0x004fe40008011614 */
[----:B------:R-:W-:Y:S02]  /*18f0*/  USGXT.U32 UR18, UR18, 0xe ;  /* 0x0000000e1212789a */ /* 0x000fe40008000000 */
[----:B------:R-:W-:Y:S02]  /*1900*/  USGXT.U32 UR16, UR16, 0xe ;  /* 0x0000000e1010789a */ /* 0x000fe40008000000 */
[----:B------:R-:W-:Y:S01]  /*1910*/  VOTEU.ANY UP0, P1 ;  /* 0x0000000000ff7886 */ /* 0x000fe20000800100 */
[----:B------:R-:W-:Y:S01]  /*1920*/  VOTEU.ANY UP2, P1 ;  /* 0x0000000000ff7886 */ /* 0x000fe20000840100 */
[----:B------:R-:W-:Y:S01]  /*1930*/  UMOV UR19, 0x40004040 ;  /* 0x4000404000137882 */ /* 0x000fe20000000000 */
[----:B------:R-:W-:-:S02]  /*1940*/  UMOV UR17, 0x40004040 ;  /* 0x4000404000117882 */ /* 0x000fc40000000000 */
[----:B------:R-:W-:Y:S02]  /*1950*/  @UP0 UIADD3 UR21, UPT, UPT, UR8, 0xa000, URZ ;  /* 0x0000a00008150890 */ /* 0x000fe4000fffe0ff */
[----:B------:R2:W-:Y:S01]  /*1960*/  @!P3 SYNCS.ARRIVE.TRANS64 RZ, [UR8+0xa000], R2 ;  /* 0x00a00002ffffb9a7 */ /* 0x0005e20008000008 */
[----:B------:R-:W-:Y:S01]  /*1970*/  @UP0 UMOV UR22, URZ ;  /* 0x000000ff00160c82 */ /* 0x000fe20008000000 */
[----:B------:R-:W-:Y:S06]  /*1980*/  BAR.SYNC.DEFER_BLOCKING 0x0 ;  /* 0x0000000000007b1d */ /* 0x000fec0000010000 */
[----:B------:R-:W-:Y:S01]  /*1990*/  VOTEU.ANY UP1, P0 ;  /* 0x0000000000ff7886 */ /* 0x000fe20000020100 */
[----:B------:R-:W-:-:S04]  /*19a0*/  VOTEU.ANY UP3, P0 ;  /* 0x0000000000ff7886 */ /* 0x000fc80000060100 */
[----:B------:R-:W-:Y:S01]  /*19b0*/  @UP1 UIADD3 UR4, UPT, UPT, UR8, 0xa000, URZ ;  /* 0x0000a00008041890 */ /* 0x000fe2000fffe0ff */
[----:B------:R-:W-:-:S06]  /*19c0*/  @UP1 UMOV UR10, URZ ;  /* 0x000000ff000a1c82 */ /* 0x000fcc0008000000 */
[----:B------:R-:W-:Y:S01]  /*19d0*/  @UP3 UMOV UR9, UR4 ;  /* 0x0000000400093c82 */ /* 0x000fe20008000000 */
[----:B------:R-:W-:Y:S01]  /*19e0*/  UMOV UR4, URZ ;  /* 0x000000ff00047c82 */ /* 0x000fe20008000000 */
[----:B------:R3:W-:Y:S01]  /*19f0*/  @UP2 UTMALDG.2D [UR20], [UR12] ;  /* 0x000000140c0025b4 */ /* 0x0007e20008008000 */
[----:B------:R5:W-:Y:S06]  /*1a00*/  MEMBAR.ALL.CTA ;  /* 0x0000000000007992 */ /* 0x000bec0000008000 */
[----:B-----5:R-:W5:Y:S01]  /*1a10*/  FENCE.VIEW.ASYNC.S ;  /* 0x00000000000073c6 */ /* 0x020f620000000000 */
[----:B---3--:R-:W-:-:S02]  /*1a20*/  UIADD3 UR20, UP1, UPT, UR18, 0x2, URZ ;  /* 0x0000000212147890 */ /* 0x008fc4000ff3e0ff */
[----:B------:R-:W-:Y:S02]  /*1a30*/  UIADD3 UR22, UP0, UPT, UR16, 0x2, URZ ;  /* 0x0000000210167890 */ /* 0x000fe4000ff1e0ff */
[----:B------:R-:W-:Y:S02]  /*1a40*/  UIADD3.X UR21, UPT, UPT, UR4, 0x40004040, URZ, UP1, !UPT ;  /* 0x4000404004157890 */ /* 0x000fe40008ffe4ff */
[----:B------:R-:W-:Y:S02]  /*1a50*/  UIADD3.X UR23, UPT, UPT, UR4, 0x40004040, URZ, UP0, !UPT ;  /* 0x4000404004177890 */ /* 0x000fe400087fe4ff */
[----:B------:R-:W-:Y:S02]  /*1a60*/  UIADD3.64 UR32, UPT, UPT, UR20, 0x2, URZ ;  /* 0x0000000214207897 */ /* 0x000fe4000fffe0ff */
[----:B------:R-:W-:Y:S02]  /*1a70*/  UIADD3.64 UR36, UPT, UPT, UR20, 0x4, URZ ;  /* 0x0000000414247897 */ /* 0x000fe4000fffe0ff */
[----:B------:R-:W-:Y:S01]  /*1a80*/  UIADD3.64 UR26, UPT, UPT, UR22, 0x2, URZ ;  /* 0x00000002161a7897 */ /* 0x000fe2000fffe0ff */
[----:B-----5:R-:W-:Y:S01]  /*1a90*/  BAR.SYNC.DEFER_BLOCKING 0x0 ;  /* 0x0000000000007b1d */ /* 0x020fe20000010000 */
[----:B------:R-:W-:-:S02]  /*1aa0*/  UIADD3.64 UR34, UPT, UPT, UR22, 0x4, URZ ;  /* 0x0000000416227897 */ /* 0x000fc4000fffe0ff */
[----:B------:R-:W-:-:S03]  /*1ab0*/  UISETP.NE.U32.AND UP0, UPT, UR24, URZ, UPT ;  /* 0x000000ff1800728c */ /* 0x000fc6000bf05070 */
[----:B------:R2:W-:Y:S02]  /*1ac0*/  @UP3 UTMALDG.2D [UR8], [UR6] ;  /* 0x00000008060035b4 */ /* 0x0005e40008008000 */
[----:B------:R-:W-:Y:S06]  /*1ad0*/  BAR.SYNC.DEFER_BLOCKING 0x0 ;  /* 0x0000000000007b1d */ /* 0x000fec0000010000 */
[----:B------:R-:W3:Y:S02]  /*1ae0*/  SYNCS.PHASECHK.TRANS64.TRYWAIT P0, [UR8+0xa000], RZ ;  /* 0x00a000ffff0075a7 */ /* 0x000ee40008001108 */
[----:B--23--:R-:W-:Y:S05]  /*1af0*/  @!P0 BRA `(.L_x_54) ;  /* 0x0000000c004c8947 */ /* 0x00cfea0003800000 */
.L_x_66:
[----:B------:R-:W-:Y:S05]  /*1b00*/  BRA.U UP0, `(.L_x_55) ;  /* 0x0000000100347547 */ /* 0x000fea000b800000 */
[----:B------:R-:W-:Y:S01]  /*1b10*/  UMOV UR4, 0x0 ;  /* 0x0000000000047882 */ /* 0x000fe20000000000 */
[----:B------:R-:W-:Y:S01]  /*1b20*/  UMOV UR5, 0x4400490 ;  /* 0x0440049000057882 */ /* 0x000fe20000000000 */
[----:B------:R-:W-:Y:S01]  /*1b30*/  UMOV UR28, 0x0 ;  /* 0x00000000001c7882 */ /* 0x000fe20000000000 */
[----:B------:R-:W-:Y:S01]  /*1b40*/  UMOV UR29, 0x4400490 ;  /* 0x04400490001d7882 */ /* 0x000fe20000000000 */
[----:B------:R-:W-:Y:S01]  /*1b50*/  UMOV UR38, 0x0 ;  /* 0x0000000000267882 */ /* 0x000fe20000000000 */
[----:B------:R-:W-:Y:S01]  /*1b60*/  UMOV UR39, 0x4400490 ;  /* 0x0440049000277882 */ /* 0x000fe20000000000 */
[----:B------:R2:W-:Y:S01]  /*1b70*/  UTCHMMA gdesc[UR16], gdesc[UR18], tmem[UR25], tmem[UR4], idesc[UR5], !UPT ;  /* 0x00ff0412100075ea */ /* 0x0005e2000f800019 */
[----:B------:R-:W-:Y:S01]  /*1b80*/  UMOV UR40, 0x0 ;  /* 0x0000000000287882 */ /* 0x000fe20000000000 */
[----:B------:R-:W-:Y:S01]  /*1b90*/  UMOV UR41, 0x4400490 ;  /* 0x0440049000297882 */ /* 0x000fe20000000000 */
[----:B------:R2:W-:Y:S01]  /*1ba0*/  UTCHMMA gdesc[UR22], gdesc[UR20], tmem[UR25], tmem[UR28], idesc[UR29], UPT ;  /* 0x00ff1c14160075ea */ /* 0x0005e2000b800019 */
[----:B------:R2:W-:Y:S01]  /*1bb0*/  UTCHMMA gdesc[UR26], gdesc[UR32], tmem[UR25], tmem[UR38], idesc[UR39], UPT ;  /* 0x00ff26201a0075ea */ /* 0x0005e2000b800019 */
[----:B------:R2:W-:Y:S01]  /*1bc0*/  UTCHMMA gdesc[UR34], gdesc[UR36], tmem[UR25], tmem[UR40], idesc[UR41], UPT ;  /* 0x00ff2824220075ea */ /* 0x0005e2000b800019 */
[----:B------:R-:W-:Y:S01]  /*1bd0*/  NOP ;  /* 0x0000000000007918 */ /* 0x000fe20000000000 */
.L_x_55:
[----:B------:R-:W-:Y:S01]  /*1be0*/  ELECT P0, URZ, PT ;  /* 0x0000000000ff782f */ /* 0x000fe20003800000 */
[----:B--2---:R-:W-:-:S03]  /*1bf0*/  UIADD3 UR4, UPT, UPT, UR8, 0xa010, URZ ;  /* 0x0000a01008047890 */ /* 0x004fc6000fffe0ff */
[----:B------:R-:W-:Y:S01]  /*1c00*/  ISETP.LT.U32.AND P0, PT, R68, 0x20, P0 ;  /* 0x000000204400780c */ /* 0x000fe20000701070 */
[----:B------:R-:W-:-:S12]  /*1c10*/  UMOV UR5, URZ ;  /* 0x000000ff00057c82 */ /* 0x000fd80008000000 */
[----:B------:R-:W-:Y:S01]  /*1c20*/  VOTEU.ANY UP0, P0 ;  /* 0x0000000000ff7886 */ /* 0x000fe20000000100 */
[----:B------:R-:W-:Y:S01]  /*1c30*/  VOTEU.ANY UP1, P0 ;  /* 0x0000000000ff7886 */ /* 0x000fe20000020100 */
[----:B------:R-:W-:-:S03]  /*1c40*/  ISETP.GE.U32.AND P0, PT, R10, 0x41, PT ;  /* 0x000000410a00780c */ /* 0x000fc60003f06070 */
[----:B------:R-:W-:Y:S02]  /*1c50*/  @UP0 UMOV UR9, UR4 ;  /* 0x0000000400090c82 */ /* 0x000fe40008000000 */
[----:B------:R2:W-:Y:S01]  /*1c60*/  @UP1 UTCBAR [UR9], URZ ;  /* 0x000000ff090013e9 */ /* 0x0005e200080000ff */
[----:B------:R-:W-:Y:S06]  /*1c70*/  BAR.SYNC.DEFER_BLOCKING 0x0 ;  /* 0x0000000000007b1d */ /* 0x000fec0000010000 */
[----:B------:R-:W3:Y:S02]  /*1c80*/  SYNCS.PHASECHK.TRANS64.TRYWAIT P1, [UR8+0xa010], RZ ;  /* 0x00a010ffff0075a7 */ /* 0x000ee40008021108 */
[----:B--23--:R-:W-:Y:S05]  /*1c90*/  @!P1 BRA `(.L_x_56) ;  /* 0x0000000800f09947 */ /* 0x00cfea0003800000 */
.L_x_67:
[----:B------:R-:W-:Y:S05]  /*1ca0*/  @!P0 BRA `(.L_x_53) ;  /* 0x0000000000e08947 */ /* 0x000fea0003800000 */
[----:B------:R-:W-:Y:S01]  /*1cb0*/  IMAD.MOV.U32 R2, RZ, RZ, 0x1 ;  /* 0x00000001ff027424 */ /* 0x000fe200078e00ff */
[----:B------:R-:W2:Y:S01]  /*1cc0*/  LDCU UR44, c[0x0][0x3a0] ;  /* 0x00007400ff2c77ac */ /* 0x000ea20008000800 */
[----:B------:R-:W-:-:S05]  /*1cd0*/  UMOV UR30, 0x40 ;  /* 0x00000040001e7882 */ /* 0x000fca0000000000 */
.L_x_60:
[----:B------:R-:W-:Y:S01]  /*1ce0*/  BAR.SYNC.DEFER_BLOCKING 0x0 ;  /* 0x0000000000007b1d */ /* 0x000fe20000010000 */
[----:B------:R-:W-:Y:S01]  /*1cf0*/  ELECT P1, URZ, PT ;  /* 0x0000000000ff782f */ /* 0x000fe20003820000 */
[----:B------:R-:W-:Y:S01]  /*1d00*/  @!P3 IMAD.MOV.U32 R3, RZ, RZ, 0xa000 ;  /* 0x0000a000ff03b424 */ /* 0x000fe200078e00ff */
[----:B------:R-:W-:Y:S02]  /*1d10*/  ELECT P0, URZ, PT ;  /* 0x0000000000ff782f */ /* 0x000fe40003800000 */
[C---:B------:R-:W-:Y:S01]  /*1d20*/  ISETP.LT.U32.AND P1, PT, R68.reuse, 0x20, P1 ;  /* 0x000000204400780c */ /* 0x040fe20000f21070 */
[----:B------:R-:W-:Y:S01]  /*1d30*/  UMOV UR10, UR30 ;  /* 0x0000001e000a7c82 */ /* 0x000fe20008000000 */
[----:B------:R-:W-:-:S11]  /*1d40*/  ISETP.LT.U32.AND P0, PT, R68, 0x20, P0 ;  /* 0x000000204400780c */ /* 0x000fd60000701070 */
[----:B------:R-:W-:Y:S02]  /*1d50*/  VOTEU.ANY UP0, P1 ;  /* 0x0000000000ff7886 */ /* 0x000fe40000800100 */
[----:B------:R-:W-:-:S03]  /*1d60*/  VOTEU.ANY UP1, P0 ;  /* 0x0000000000ff7886 */ /* 0x000fc60000020100 */
[----:B------:R-:W-:Y:S02]  /*1d70*/  @UP0 UIADD3 UR28, UPT, UPT, UR8, 0x8000, URZ ;  /* 0x00008000081c0890 */ /* 0x000fe4000fffe0ff */
[----:B------:R3:W-:Y:S01]  /*1d80*/  @!P3 SYNCS.ARRIVE.TRANS64 RZ, [UR8+0xa000], R3 ;  /* 0x00a00003ffffb9a7 */ /* 0x0007e20008000008 */
[----:B------:R-:W-:Y:S01]  /*1d90*/  @UP0 UIADD3 UR29, UPT, UPT, UR8, 0xa000, URZ ;  /* 0x0000a000081d0890 */ /* 0x000fe2000fffe0ff */
[----:B------:R-:W-:Y:S01]  /*1da0*/  VOTEU.ANY UP0, P1 ;  /* 0x0000000000ff7886 */ /* 0x000fe20000800100 */
[----:B------:R-:W-:Y:S01]  /*1db0*/  BAR.SYNC.DEFER_BLOCKING 0x0 ;  /* 0x0000000000007b1d */ /* 0x000fe20000010000 */
[----:B------:R-:W-:Y:S01]  /*1dc0*/  @UP1 UIADD3 UR9, UPT, UPT, UR8, 0xa000, URZ ;  /* 0x0000a00008091890 */ /* 0x000fe2000fffe0ff */
[----:B---3--:R-:W-:-:S04]  /*1dd0*/  IMAD.U32 R3, R2, -0x80000000, RZ ;  /* 0x8000000002037824 */ /* 0x008fc800078e00ff */
[----:B------:R-:W-:Y:S01]  /*1de0*/  VOTEU.ANY UP1, P0 ;  /* 0x0000000000ff7886 */ /* 0x000fe20000020100 */
[----:B------:R3:W-:Y:S01]  /*1df0*/  @UP0 UTMALDG.2D [UR28], [UR12] ;  /* 0x0000001c0c0005b4 */ /* 0x0007e20008008000 */
[----:B------:R-:W-:Y:S01]  /*1e00*/  UISETP.NE.U32.AND UP0, UPT, UR24, URZ, UPT ;  /* 0x000000ff1800728c */ /* 0x000fe2000bf05070 */
[----:B------:R5:W-:Y:S06]  /*1e10*/  MEMBAR.ALL.CTA ;  /* 0x0000000000007992 */ /* 0x000bec0000008000 */
[----:B-----5:R-:W5:Y:S02]  /*1e20*/  FENCE.VIEW.ASYNC.S ;  /* 0x00000000000073c6 */ /* 0x020f640000000000 */
[----:B-----5:R-:W-:Y:S06]  /*1e30*/  BAR.SYNC.DEFER_BLOCKING 0x0 ;  /* 0x0000000000007b1d */ /* 0x020fec0000010000 */
[----:B------:R3:W-:Y:S02]  /*1e40*/  @UP1 UTMALDG.2D [UR8], [UR6] ;  /* 0x00000008060015b4 */ /* 0x0007e40008008000 */
[----:B------:R-:W-:Y:S06]  /*1e50*/  BAR.SYNC.DEFER_BLOCKING 0x0 ;  /* 0x0000000000007b1d */ /* 0x000fec0000010000 */
[----:B------:R-:W5:Y:S02]  /*1e60*/  SYNCS.PHASECHK.TRANS64.TRYWAIT P0, [UR8+0xa000], R3 ;  /* 0x00a00003ff0075a7 */ /* 0x000f640008001108 */
[----:B---3-5:R-:W-:Y:S05]  /*1e70*/  @!P0 BRA `(.L_x_57) ;  /* 0x0000000800848947 */ /* 0x028fea0003800000 */
.L_x_68:
[----:B------:R-:W-:Y:S05]  /*1e80*/  BRA.U UP0, `(.L_x_58) ;  /* 0x0000000100347547 */ /* 0x000fea000b800000 */
[----:B------:R-:W-:Y:S01]  /*1e90*/  UMOV UR28, 0x0 ;  /* 0x00000000001c7882 */ /* 0x000fe20000000000 */
[----:B------:R-:W-:Y:S01]  /*1ea0*/  UMOV UR29, 0x4400490 ;  /* 0x04400490001d7882 */ /* 0x000fe20000000000 */
[----:B------:R-:W-:Y:S01]  /*1eb0*/  UMOV UR38, 0x0 ;  /* 0x0000000000267882 */ /* 0x000fe20000000000 */
[----:B------:R-:W-:Y:S01]  /*1ec0*/  UMOV UR39, 0x4400490 ;  /* 0x0440049000277882 */ /* 0x000fe20000000000 */
[----:B------:R-:W-:Y:S01]  /*1ed0*/  UMOV UR40, 0x0 ;  /* 0x0000000000287882 */ /* 0x000fe20000000000 */
[----:B------:R-:W-:Y:S01]  /*1ee0*/  UMOV UR41, 0x4400490 ;  /* 0x0440049000297882 */ /* 0x000fe20000000000 */
[----:B------:R3:W-:Y:S01]  /*1ef0*/  UTCHMMA gdesc[UR16], gdesc[UR18], tmem[UR25], tmem[UR28], idesc[UR29], UPT ;  /* 0x00ff1c12100075ea */ /* 0x0007e2000b800019 */
[----:B------:R-:W-:Y:S01]  /*1f00*/  UMOV UR42, 0x0 ;  /* 0x00000000002a7882 */ /* 0x000fe20000000000 */
[----:B------:R-:W-:Y:S01]  /*1f10*/  UMOV UR43, 0x4400490 ;  /* 0x04400490002b7882 */ /* 0x000fe20000000000 */
[----:B------:R3:W-:Y:S01]  /*1f20*/  UTCHMMA gdesc[UR22], gdesc[UR20], tmem[UR25], tmem[UR38], idesc[UR39], UPT ;  /* 0x00ff2614160075ea */ /* 0x0007e2000b800019 */
[----:B------:R3:W-:Y:S01]  /*1f30*/  UTCHMMA gdesc[UR26], gdesc[UR32], tmem[UR25], tmem[UR40], idesc[UR41], UPT ;  /* 0x00ff28201a0075ea */ /* 0x0007e2000b800019 */
[----:B------:R3:W-:Y:S01]  /*1f40*/  UTCHMMA gdesc[UR34], gdesc[UR36], tmem[UR25], tmem[UR42], idesc[UR43], UPT ;  /* 0x00ff2a24220075ea */ /* 0x0007e2000b800019 */
[----:B------:R-:W-:Y:S01]  /*1f50*/  NOP ;  /* 0x0000000000007918 */ /* 0x000fe20000000000 */
.L_x_58:
[----:B------:R-:W-:-:S04]  /*1f60*/  ELECT P0, URZ, PT ;  /* 0x0000000000ff782f */ /* 0x000fc80003800000 */
[----:B------:R-:W-:-:S13]  /*1f70*/  ISETP.LT.U32.AND P0, PT, R68, 0x20, P0 ;  /* 0x000000204400780c */ /* 0x000fda0000701070 */
[----:B------:R-:W-:Y:S01]  /*1f80*/  VOTEU.ANY UP0, P0 ;  /* 0x0000000000ff7886 */ /* 0x000fe20000000100 */
[----:B------:R-:W-:-:S04]  /*1f90*/  VOTEU.ANY UP1, P0 ;  /* 0x0000000000ff7886 */ /* 0x000fc80000020100 */
[----:B------:R-:W-:Y:S02]  /*1fa0*/  @UP0 UMOV UR9, UR4 ;  /* 0x0000000400090c82 */ /* 0x000fe40008000000 */
[----:B------:R5:W-:Y:S01]  /*1fb0*/  @UP1 UTCBAR [UR9], URZ ;  /* 0x000000ff090013e9 */ /* 0x000be200080000ff */
[----:B------:R-:W-:Y:S06]  /*1fc0*/  BAR.SYNC.DEFER_BLOCKING 0x0 ;  /* 0x0000000000007b1d */ /* 0x000fec0000010000 */
[----:B------:R-:W3:Y:S02]  /*1fd0*/  SYNCS.PHASECHK.TRANS64.TRYWAIT P0, [UR8+0xa010], R3 ;  /* 0x00a01003ff0075a7 */ /* 0x000ee40008001108 */
[----:B---3-5:R-:W-:Y:S05]  /*1fe0*/  @!P0 BRA `(.L_x_59) ;  /* 0x0000000800348947 */ /* 0x028fea0003800000 */
.L_x_69:
[----:B------:R-:W-:Y:S01]  /*1ff0*/  UIADD3 UR30, UPT, UPT, UR30, 0x40, URZ ;  /* 0x000000401e1e7890 */ /* 0x000fe2000fffe0ff */
[----:B------:R-:W-:-:S03]  /*2000*/  LOP3.LUT R2, R2, 0x1, RZ, 0x3c, !PT ;  /* 0x0000000102027812 */ /* 0x000fc600078e3cff */
[----:B--2---:R-:W-:-:S09]  /*2010*/  UISETP.GE.AND UP0, UPT, UR30, UR44, UPT ;  /* 0x0000002c1e00728c */ /* 0x004fd2000bf06270 */
[----:B------:R-:W-:Y:S05]  /*2020*/  BRA.U !UP0, `(.L_x_60) ;  /* 0xfffffffd082c7547 */ /* 0x000fea000b83ffff */
.L_x_53:
[----:B---3-5:R-:W-:Y:S06]  /*2030*/  BAR.SYNC.DEFER_BLOCKING 0x0 ;  /* 0x0000000000007b1d */ /* 0x028fec0000010000 */
[----:B------:R-:W-:Y:S04]  /*2040*/  BSSY.RECONVERGENT B5, `(.L_x_61) ;  /* 0x0000004000057945 */ /* 0x000fe80003800200 */
[----:B------:R-:W-:Y:S05]  /*2050*/  @P3 BRA `(.L_x_62) ;  /* 0x0000000000083947 */ /* 0x000fea0003800000 */
[----:B------:R-:W3:Y:S02]  /*2060*/  SYNCS.CCTL.IV [UR8+0xa000] ;  /* 0x00a00000ff0079b1 */ /* 0x000ee40008000008 */
[----:B---3--:R-:W3:Y:S02]  /*2070*/  SYNCS.CCTL.IV [UR8+0xa010] ;  /* 0x00a01000ff0079b1 */ /* 0x008ee40008000008 */
.L_x_62:
[----:B--2---:R-:W-:Y:S05]  /*2080*/  BSYNC.RECONVERGENT B5 ;  /* 0x0000000000057941 */ /* 0x004fea0003800200 */
.L_x_61:
[----:B------:R-:W-:Y:S01]  /*2090*/  ULOP3.LUT UR4, UR24, 0x3, URZ, 0xc0, !UPT ;  /* 0x0000000318047892 */ /* 0x000fe2000f8ec0ff */
[C---:B------:R-:W-:Y:S01]  /*20a0*/  IMAD.SHL.U32 R4, R0.reuse, 0x80, RZ ;  /* 0x0000008000047824 */ /* 0x040fe200078e00ff */
[----:B------:R-:W-:Y:S01]  /*20b0*/  USHF.L.U32 UR24, UR24, 0x5, URZ ;  /* 0x0000000518187899 */ /* 0x000fe200080006ff */
[C---:B------:R-:W-:Y:S01]  /*20c0*/  IMAD.SHL.U32 R2, R0.reuse, 0x40, RZ ;  /* 0x0000004000027824 */ /* 0x040fe200078e00ff */
[----:B------:R-:W-:Y:S01]  /*20d0*/  ULEA UR5, UR4, UR25, 0x15 ;  /* 0x0000001904057291 */ /* 0x000fe2000f8ea8ff */
[C---:B------:R-:W-:Y:S01]  /*20e0*/  IMAD.SHL.U32 R3, R0.reuse, 0x10, RZ ;  /* 0x0000001000037824 */ /* 0x040fe200078e00ff */
[----:B------:R-:W-:Y:S01]  /*20f0*/  ULOP3.LUT UR24, UR24, 0x80, URZ, 0xc0, !UPT ;  /* 0x0000008018187892 */ /* 0x000fe2000f8ec0ff */
[----:B------:R-:W-:Y:S01]  /*2100*/  IMAD.SHL.U32 R0, R0, 0x200, RZ ;  /* 0x0000020000007824 */ /* 0x000fe200078e00ff */
[----:B------:R-:W-:Y:S02]  /*2110*/  LOP3.LUT R5, R4, 0x4780, RZ, 0xc0, !PT ;  /* 0x0000478004057812 */ /* 0x000fe400078ec0ff */
[----:B------:R-:W-:-:S02]  /*2120*/  ELECT P0, URZ, PT ;  /* 0x0000000000ff782f */ /* 0x000fc40003800000 */
[----:B------:R-:W-:Y:S01]  /*2130*/  LOP3.LUT R2, R2, 0x1800, RZ, 0xc0, !PT ;  /* 0x0000180002027812 */ /* 0x000fe200078ec0ff */
[----:B------:R-:W-:Y:S01]  /*2140*/  UIADD3 UR5, UPT, UPT, UR5, UR24, URZ ;  /* 0x0000001805057290 */ /* 0x000fe2000fffe0ff */
[----:B------:R-:W-:Y:S01]  /*2150*/  LOP3.LUT R5, R5, 0x2000, R0, 0xf8, !PT ;  /* 0x0000200005057812 */ /* 0x000fe200078ef800 */
[----:B------:R-:W-:Y:S01]  /*2160*/  UMOV UR6, UR31 ;  /* 0x0000001f00067c82 */ /* 0x000fe20008000000 */
[----:B------:R-:W-:Y:S02]  /*2170*/  LOP3.LUT R2, R2, 0x70, R3, 0xf8, !PT ;  /* 0x0000007002027812 */ /* 0x000fe400078ef803 */
[----:B------:R-:W-:Y:S02]  /*2180*/  ISETP.LT.U32.AND P0, PT, R68, 0x80, P0 ;  /* 0x000000804400780c */ /* 0x000fe40000701070 */
[----:B------:R-:W-:Y:S02]  /*2190*/  LOP3.LUT R2, R5, R2, RZ, 0xfc, !PT ;  /* 0x0000000205027212 */ /* 0x000fe400078efcff */
[----:B----4-:R-:W-:Y:S01]  /*21a0*/  LDTM.16dp32bit_t0_t15.x64 R4, tmem[UR5] ;  /* 0x00000005000479ee */ /* 0x010fe20008b00000 */
[----:B------:R-:W2:Y:S01]  /*21b0*/  LDTM.16dp32bit_t16_t31.x64 R4, tmem[UR5+0x40] ;  /* 0x00004005000479ee */ /* 0x000ea20008b20000 */
[----:B------:R-:W-:Y:S01]  /*21c0*/  NOP ;  /* 0x0000000000007918 */ /* 0x000fe20000000000 */
[C---:B------:R-:W-:Y:S01]  /*21d0*/  LOP3.LUT R0, R2.reuse, 0x10, RZ, 0x3c, !PT ;  /* 0x0000001002007812 */ /* 0x040fe200078e3cff */
[----:B------:R-:W-:Y:S01]  /*21e0*/  ULEA UR5, UR4, UR11, 0x6 ;  /* 0x0000000b04057291 */ /* 0x000fe2000f8e30ff */
[----:B------:R-:W-:Y:S01]  /*21f0*/  LOP3.LUT R3, R2, 0x20, RZ, 0x3c, !PT ;  /* 0x0000002002037812 */ /* 0x000fe200078e3cff */
[----:B------:R-:W-:-:S03]  /*2200*/  ULEA UR4, UR4, UR8, 0xd ;  /* 0x0000000804047291 */ /* 0x000fc6000f8e68ff */
[----:B--2---:R-:W-:Y:S01]  /*2210*/  VOTEU.ANY UP1, P0 ;  /* 0x0000000000ff7886 */ /* 0x004fe20000020100 */
[----:B------:R-:W-:Y:S01]  /*2220*/  VOTEU.ANY UP0, P0 ;  /* 0x0000000000ff7886 */ /* 0x000fe20000000100 */
[----:B------:R-:W-:Y:S02]  /*2230*/  F2FP.BF16.F32.PACK_AB R4, R5, R4 ;  /* 0x000000040504723e */ /* 0x000fe400000010ff */
[----:B------:R-:W-:Y:S02]  /*2240*/  F2FP.BF16.F32.PACK_AB R5, R7, R6 ;  /* 0x000000060705723e */ /* 0x000fe400000010ff */
[----:B------:R-:W-:Y:S02]  /*2250*/  F2FP.BF16.F32.PACK_AB R12, R13, R12 ;  /* 0x0000000c0d0c723e */ /* 0x000fe400000010ff */
[----:B------:R-:W-:Y:S02]  /*2260*/  F2FP.BF16.F32.PACK_AB R6, R9, R8 ;  /* 0x000000080906723e */ /* 0x000fe400000010ff */
[----:B------:R-:W-:-:S02]  /*2270*/  F2FP.BF16.F32.PACK_AB R7, R11, R10 ;  /* 0x0000000a0b07723e */ /* 0x000fc400000010ff */
[----:B------:R-:W-:Y:S02]  /*2280*/  F2FP.BF16.F32.PACK_AB R13, R15, R14 ;  /* 0x0000000e0f0d723e */ /* 0x000fe400000010ff */
[----:B------:R-:W-:Y:S01]  /*2290*/  F2FP.BF16.F32.PACK_AB R20, R21, R20 ;  /* 0x000000141514723e */ /* 0x000fe200000010ff */
[----:B---3--:R2:W-:Y:S01]  /*22a0*/  STS.128 [R2+UR8], R4 ;  /* 0x0000000402007988 */ /* 0x0085e20008000c08 */
[----:B------:R-:W-:Y:S02]  /*22b0*/  F2FP.BF16.F32.PACK_AB R14, R17, R16 ;  /* 0x00000010110e723e */ /* 0x000fe400000010ff */
[----:B------:R-:W-:Y:S02]  /*22c0*/  F2FP.BF16.F32.PACK_AB R15, R19, R18 ;  /* 0x00000012130f723e */ /* 0x000fe400000010ff */
[----:B------:R-:W-:Y:S02]  /*22d0*/  F2FP.BF16.F32.PACK_AB R21, R23, R22 ;  /* 0x000000161715723e */ /* 0x000fe400000010ff */
[----:B------:R-:W-:Y:S01]  /*22e0*/  F2FP.BF16.F32.PACK_AB R28, R29, R28 ;  /* 0x0000001c1d1c723e */ /* 0x000fe200000010ff */
[----:B------:R2:W-:Y:S01]  /*22f0*/  STS.128 [R0+UR8], R12 ;  /* 0x0000000c00007988 */ /* 0x0005e20008000c08 */
[----:B------:R-:W-:-:S02]  /*2300*/  F2FP.BF16.F32.PACK_AB R22, R25, R24 ;  /* 0x000000181916723e */ /* 0x000fc400000010ff */
[----:B------:R-:W-:Y:S02]  /*2310*/  F2FP.BF16.F32.PACK_AB R23, R27, R26 ;  /* 0x0000001a1b17723e */ /* 0x000fe400000010ff */
[----:B------:R-:W-:Y:S02]  /*2320*/  F2FP.BF16.F32.PACK_AB R29, R31, R30 ;  /* 0x0000001e1f1d723e */ /* 0x000fe400000010ff */
[----:B------:R-:W-:Y:S01]  /*2330*/  F2FP.BF16.F32.PACK_AB R36, R37, R36 ;  /* 0x000000242524723e */ /* 0x000fe200000010ff */
[----:B------:R2:W-:Y:S01]  /*2340*/  STS.128 [R3+UR8], R20 ;  /* 0x0000001403007988 */ /* 0x0005e20008000c08 */
[----:B------:R-:W-:Y:S02]  /*2350*/  F2FP.BF16.F32.PACK_AB R30, R33, R32 ;  /* 0x00000020211e723e */ /* 0x000fe400000010ff */
[----:B------:R-:W-:Y:S02]  /*2360*/  F2FP.BF16.F32.PACK_AB R31, R35, R34 ;  /* 0x00000022231f723e */ /* 0x000fe400000010ff */
[----:B------:R-:W-:-:S02]  /*2370*/  F2FP.BF16.F32.PACK_AB R37, R39, R38 ;  /* 0x000000262725723e */ /* 0x000fc400000010ff */
[----:B------:R-:W-:Y:S02]  /*2380*/  F2FP.BF16.F32.PACK_AB R44, R45, R44 ;  /* 0x0000002c2d2c723e */ /* 0x000fe400000010ff */
[----:B------:R-:W-:Y:S02]  /*2390*/  LOP3.LUT R8, R2, 0x30, RZ, 0x3c, !PT ;  /* 0x0000003002087812 */ /* 0x000fe400078e3cff */
[----:B------:R-:W-:Y:S02]  /*23a0*/  F2FP.BF16.F32.PACK_AB R38, R41, R40 ;  /* 0x000000282926723e */ /* 0x000fe400000010ff */
[----:B------:R-:W-:Y:S01]  /*23b0*/  F2FP.BF16.F32.PACK_AB R39, R43, R42 ;  /* 0x0000002a2b27723e */ /* 0x000fe200000010ff */
[----:B------:R2:W-:Y:S01]  /*23c0*/  STS.128 [R8+UR8], R28 ;  /* 0x0000001c08007988 */ /* 0x0005e20008000c08 */
[----:B------:R-:W-:Y:S02]  /*23d0*/  F2FP.BF16.F32.PACK_AB R45, R47, R46 ;  /* 0x0000002e2f2d723e */ /* 0x000fe400000010ff */
[----:B------:R-:W-:-:S02]  /*23e0*/  F2FP.BF16.F32.PACK_AB R52, R53, R52 ;  /* 0x000000343534723e */ /* 0x000fc400000010ff */
[C---:B------:R-:W-:Y:S02]  /*23f0*/  LOP3.LUT R9, R2.reuse, 0x40, RZ, 0x3c, !PT ;  /* 0x0000004002097812 */ /* 0x040fe400078e3cff */
[----:B------:R-:W-:Y:S02]  /*2400*/  F2FP.BF16.F32.PACK_AB R46, R49, R48 ;  /* 0x00000030312e723e */ /* 0x000fe400000010ff */
[----:B------:R-:W-:Y:S01]  /*2410*/  F2FP.BF16.F32.PACK_AB R47, R51, R50 ;  /* 0x00000032332f723e */ /* 0x000fe200000010ff */
[----:B------:R2:W-:Y:S01]  /*2420*/  STS.128 [R9+UR8], R36 ;  /* 0x0000002409007988 */ /* 0x0005e20008000c08 */
[----:B------:R-:W-:Y:S02]  /*2430*/  F2FP.BF16.F32.PACK_AB R53, R55, R54 ;  /* 0x000000363735723e */ /* 0x000fe400000010ff */
[----:B------:R-:W-:Y:S02]  /*2440*/  F2FP.BF16.F32.PACK_AB R60, R61, R60 ;  /* 0x0000003c3d3c723e */ /* 0x000fe400000010ff */
[----:B------:R-:W-:-:S02]  /*2450*/  LOP3.LUT R10, R2, 0x50, RZ, 0x3c, !PT ;  /* 0x00000050020a7812 */ /* 0x000fc400078e3cff */
[----:B------:R-:W-:Y:S02]  /*2460*/  F2FP.BF16.F32.PACK_AB R54, R57, R56 ;  /* 0x000000383936723e */ /* 0x000fe400000010ff */
[----:B------:R-:W-:Y:S01]  /*2470*/  F2FP.BF16.F32.PACK_AB R55, R59, R58 ;  /* 0x0000003a3b37723e */ /* 0x000fe200000010ff */
[----:B------:R2:W-:Y:S01]  /*2480*/  STS.128 [R10+UR8], R44 ;  /* 0x0000002c0a007988 */ /* 0x0005e20008000c08 */
[----:B------:R-:W-:Y:S02]  /*2490*/  F2FP.BF16.F32.PACK_AB R61, R63, R62 ;  /* 0x0000003e3f3d723e */ /* 0x000fe400000010ff */
[C---:B------:R-:W-:Y:S02]  /*24a0*/  LOP3.LUT R11, R2.reuse, 0x60, RZ, 0x3c, !PT ;  /* 0x00000060020b7812 */ /* 0x040fe400078e3cff */
[----:B------:R-:W-:Y:S02]  /*24b0*/  F2FP.BF16.F32.PACK_AB R62, R65, R64 ;  /* 0x00000040413e723e */ /* 0x000fe400000010ff */
[----:B------:R-:W-:Y:S01]  /*24c0*/  F2FP.BF16.F32.PACK_AB R63, R67, R66 ;  /* 0x00000042433f723e */ /* 0x000fe200000010ff */
[----:B------:R2:W-:Y:S01]  /*24d0*/  STS.128 [R11+UR8], R52 ;  /* 0x000000340b007988 */ /* 0x0005e20008000c08 */
[----:B------:R-:W-:-:S05]  /*24e0*/  LOP3.LUT R16, R2, 0x70, RZ, 0x3c, !PT ;  /* 0x0000007002107812 */ /* 0x000fca00078e3cff */
[----:B------:R2:W-:Y:S01]  /*24f0*/  STS.128 [R16+UR8], R60 ;  /* 0x0000003c10007988 */ /* 0x0005e20008000c08 */
[----:B------:R3:W-:Y:S06]  /*2500*/  MEMBAR.ALL.CTA ;  /* 0x0000000000007992 */ /* 0x0007ec0000008000 */
[----:B---3--:R-:W3:Y:S02]  /*2510*/  FENCE.VIEW.ASYNC.S ;  /* 0x00000000000073c6 */ /* 0x008ee40000000000 */
[----:B---3--:R-:W-:Y:S06]  /*2520*/  BAR.SYNC.DEFER_BLOCKING 0x0 ;  /* 0x0000000000007b1d */ /* 0x008fec0000010000 */
[----:B------:R2:W-:Y:S01]  /*2530*/  @UP1 UTMASTG.2D [UR4], [UR14] ;  /* 0x000000040e0013b5 */ /* 0x0005e20008008000 */
[----:B------:R0:W-:Y:S01]  /*2540*/  UTMACMDFLUSH ;  /* 0x00000000000079b7 */ /* 0x0001e20000000000 */
[----:B------:R-:W-:-:S04]  /*2550*/  DEPBAR.LE SB0, 0x0 ;  /* 0x000080000000791a */ /* 0x000fc80000000000 */
[----:B------:R-:W-:Y:S08]  /*2560*/  BAR.SYNC.DEFER_BLOCKING 0x0 ;  /* 0x0000000000007b1d */ /* 0x000ff00000010000 */
[----:B------:R-:W-:Y:S06]  /*2570*/  BAR.SYNC.DEFER_BLOCKING 0x0 ;  /* 0x0000000000007b1d */ /* 0x000fec0000010000 */
[----:B--2---:R-:W-:Y:S05]  /*2580*/  @P2 BRA `(.L_x_63) ;  /* 0x0000000000a02947 */ /* 0x004fea0003800000 */
[----:B------:R-:W2:Y:S01]  /*2590*/  S2UR UR5, SR_CgaCtaId ;  /* 0x00000000000579c3 */ /* 0x000ea20000008800 */
[----:B------:R-:W-:Y:S01]  /*25a0*/  NOP ;  /* 0x0000000000007918 */ /* 0x000fe20000000000 */
[----:B------:R-:W-:Y:S01]  /*25b0*/  UMOV UR4, 0x50 ;  /* 0x0000005000047882 */ /* 0x000fe20000000000 */
[----:B------:R-:W-:Y:S02]  /*25c0*/  IMAD.U32 R0, RZ, RZ, UR25 ;  /* 0x00000019ff007e24 */ /* 0x000fe4000f8e00ff */
[----:B------:R-:W-:Y:S02]  /*25d0*/  IMAD.MOV.U32 R3, RZ, RZ, 0xff ;  /* 0x000000ffff037424 */ /* 0x000fe400078e00ff */
[----:B------:R-:W-:Y:S01]  /*25e0*/  IMAD.MOV.U32 R7, RZ, RZ, 0x1 ;  /* 0x00000001ff077424 */ /* 0x000fe200078e00ff */
[----:B------:R-:W-:-:S04]  /*25f0*/  LOP3.LUT R0, R0, 0xffff, RZ, 0xc0, !PT ;  /* 0x0000ffff00007812 */ /* 0x000fc800078ec0ff */
[----:B------:R-:W-:-:S05]  /*2600*/  SHF.R.U32.HI R0, RZ, 0x5, R0 ;  /* 0x00000005ff007819 */ /* 0x000fca0000011600 */
[----:B------:R-:W-:Y:S01]  /*2610*/  VIADD R2, R0, 0x10 ;  /* 0x0000001000027836 */ /* 0x000fe20000000000 */
[----:B------:R-:W-:Y:S01]  /*2620*/  SHF.L.U32 R0, R3, R0, RZ ;  /* 0x0000000003007219 */ /* 0x000fe200000006ff */
[----:B--2---:R-:W-:-:S03]  /*2630*/  ULEA UR6, UR5, UR4, 0x18 ;  /* 0x0000000405067291 */ /* 0x004fc6000f8ec0ff */
[----:B------:R-:W-:-:S04]  /*2640*/  SHF.L.U32 R3, R7, R2, RZ ;  /* 0x0000000207037219 */ /* 0x000fc800000006ff */
[----:B------:R-:W-:Y:S02]  /*2650*/  LOP3.LUT R0, R3, R0, RZ, 0xfc, !PT ;  /* 0x0000000003007212 */ /* 0x000fe400078efcff */
[----:B------:R-:W2:Y:S02]  /*2660*/  LDS R5, [UR6] ;  /* 0x00000006ff057984 */ /* 0x000ea40008000800 */
[C---:B------:R-:W-:Y:S02]  /*2670*/  LOP3.LUT R2, R0.reuse, 0xffff, RZ, 0xc0, !PT ;  /* 0x0000ffff00027812 */ /* 0x040fe400078ec0ff */
[----:B--2---:R-:W-:-:S04]  /*2680*/  LOP3.LUT R3, R0, 0xffff, R5, 0x80, !PT ;  /* 0x0000ffff00037812 */ /* 0x004fc800078e8005 */
[----:B------:R-:W-:-:S13]  /*2690*/  ISETP.NE.AND P0, PT, R3, R2, PT ;  /* 0x000000020300720c */ /* 0x000fda0003f05270 */
[----:B------:R-:W-:Y:S05]  /*26a0*/  @P0 BRA `(.L_x_64) ;  /* 0x0000000000500947 */ /* 0x000fea0003800000 */
[----:B------:R-:W-:Y:S02]  /*26b0*/  SHF.R.U32.HI R5, RZ, 0x10, R5 ;  /* 0x00000010ff057819 */ /* 0x000fe40000011605 */
[----:B------:R-:W-:-:S04]  /*26c0*/  SHF.R.U32.HI R2, RZ, 0x10, R0 ;  /* 0x00000010ff027819 */ /* 0x000fc80000011600 */
[----:B------:R-:W-:-:S04]  /*26d0*/  LOP3.LUT R5, R5, R2, RZ, 0xc0, !PT ;  /* 0x0000000205057212 */ /* 0x000fc800078ec0ff */
[----:B------:R-:W-:-:S13]  /*26e0*/  ISETP.NE.AND P0, PT, R5, R2, PT ;  /* 0x000000020500720c */ /* 0x000fda0003f05270 */
[----:B------:R-:W-:Y:S05]  /*26f0*/  @P0 BRA `(.L_x_65) ;  /* 0x0000000000300947 */ /* 0x000fea0003800000 */
[----:B------:R-:W-:Y:S01]  /*2700*/  R2UR UR4, R0 ;  /* 0x00000000000472ca */ /* 0x000fe200000e0000 */
[----:B------:R-:W-:Y:S01]  /*2710*/  VOTEU.ANY UR5, UPT, PT ;  /* 0x0000000000057886 */ /* 0x000fe200038e0100 */
[----:B------:R-:W2:Y:S01]  /*2720*/  S2R R0, SR_LANEID ;  /* 0x0000000000007919 */ /* 0x000ea20000000000 */
[----:B------:R-:W-:-:S10]  /*2730*/  UFLO.U32 UR5, UR5 ;  /* 0x00000005000572bd */ /* 0x000fd400080e0000 */
[----:B------:R-:W-:-:S06]  /*2740*/  ULOP3.LUT UR4, URZ, UR4, URZ, 0x33, !UPT ;  /* 0x00000004ff047292 */ /* 0x000fcc000f8e33ff */
[----:B------:R-:W-:-:S04]  /*2750*/  IMAD.U32 R2, RZ, RZ, UR4 ;  /* 0x00000004ff027e24 */ /* 0x000fc8000f8e00ff */
[----:B------:R-:W3:Y:S02]  /*2760*/  REDUX UR7, R2 ;  /* 0x00000000020773c4 */ /* 0x000ee40000000000 */
[----:B------:R4:W-:Y:S01]  /*2770*/  UTCATOMSWS.AND URZ, UR4 ;  /* 0x0000000400ff79e3 */ /* 0x0009e20008000000 */
[----:B--2---:R-:W-:Y:S01]  /*2780*/  ISETP.EQ.U32.AND P0, PT, R0, UR5, PT ;  /* 0x0000000500007c0c */ /* 0x004fe2000bf02070 */
[----:B---3--:R-:W-:-:S12]  /*2790*/  IMAD.U32 R0, RZ, RZ, UR7 ;  /* 0x00000007ff007e24 */ /* 0x008fd8000f8e00ff */
[----:B------:R4:W-:Y:S01]  /*27a0*/  @P0 ATOMS.AND RZ, [UR6], R0 ;  /* 0x00000000ffff098c */ /* 0x0009e2000a800006 */
[----:B------:R-:W-:Y:S05]  /*27b0*/  BRA `(.L_x_63) ;  /* 0x0000000000147947 */ /* 0x000fea0003800000 */
.L_x_65:
[----:B------:R-:W-:-:S07]  /*27c0*/  MOV R2, 0x27e0 ;  /* 0x000027e000027802 */ /* 0x000fce0000000f00 */
[----:B-1----:R-:W-:Y:S05]  /*27d0*/  CALL.REL.NOINC `($__internal_0_$__cuda_sm10x_tcgen05_guardrail_trap_col_being_dealloced_not_returned_by_alloc) ;  /* 0x0000000000447944 */ /* 0x002fea0003c00000 */
[----:B------:R-:W-:Y:S05]  /*27e0*/  BRA `(.L_x_63) ;  /* 0x0000000000087947 */ /* 0x000fea0003800000 */
.L_x_64:
[----:B------:R-:W-:-:S07]  /*27f0*/  MOV R2, 0x2810 ;  /* 0x0000281000027802 */ /* 0x000fce0000000f00 */
[----:B-1----:R-:W-:Y:S05]  /*2800*/  CALL.REL.NOINC `($__internal_2_$__cuda_sm10x_tcgen05_guardrail_trap_unallocated_columns_being_dealloced) ;  /* 0x0000000000507944 */ /* 0x002fea0003c00000 */
.L_x_63:
[----:B------:R-:W-:Y:S01]  /*2810*/  NOP ;  /* 0x0000000000007918 */ /* 0x000fe20000000000 */
[----:B----4-:R-:W-:Y:S05]  /*2820*/  EXIT ;  /* 0x000000000000794d */ /* 0x010fea0003800000 */
.L_x_54:
[----:B------:R-:W2:Y:S02]  /*2830*/  SYNCS.PHASECHK.TRANS64.TRYWAIT P0, [UR8+0xa000], RZ ;  /* 0x00a000ffff0075a7 */ /* 0x000ea40008001108 */
[----:B--2---:R-:W-:Y:S05]  /*2840*/  @!P0 BRA `(.L_x_54) ;  /* 0xfffffffc00f88947 */ /* 0x004fea000383ffff */
[----:B------:R-:W-:Y:S05]  /*2850*/  BRA `(.L_x_66) ;  /* 0xfffffff000a87947 */ /* 0x000fea000383ffff */
.L_x_56:
[----:B------:R-:W2:Y:S02]  /*2860*/  SYNCS.PHASECHK.TRANS64.TRYWAIT P1, [UR8+0xa010], RZ ;  /* 0x00a010ffff0075a7 */ /* 0x000ea40008021108 */
[----:B--2---:R-:W-:Y:S05]  /*2870*/  @!P1 BRA `(.L_x_56) ;  /* 0xfffffffc00f89947 */ /* 0x004fea000383ffff */
[----:B------:R-:W-:Y:S05]  /*2880*/  BRA `(.L_x_67) ;  /* 0xfffffff400047947 */ /* 0x000fea000383ffff */
.L_x_57:
[----:B------:R-:W3:Y:S02]  /*2890*/  SYNCS.PHASECHK.TRANS64.TRYWAIT P0, [UR8+0xa000], R3 ;  /* 0x00a00003ff0075a7 */ /* 0x000ee40008001108 */
[----:B---3--:R-:W-:Y:S05]  /*28a0*/  @!P0 BRA `(.L_x_57) ;  /* 0xfffffffc00f88947 */ /* 0x008fea000383ffff */
[----:B------:R-:W-:Y:S05]  /*28b0*/  BRA `(.L_x_68) ;  /* 0xfffffff400707947 */ /* 0x000fea000383ffff */
.L_x_59:
[----:B------:R-:W3:Y:S02]  /*28c0*/  SYNCS.PHASECHK.TRANS64.TRYWAIT P0, [UR8+0xa010], R3 ;  /* 0x00a01003ff0075a7 */ /* 0x000ee40008001108 */
[----:B---3--:R-:W-:Y:S05]  /*28d0*/  @!P0 BRA `(.L_x_59) ;  /* 0xfffffffc00f88947 */ /* 0x008fea000383ffff */
[----:B------:R-:W-:Y:S05]  /*28e0*/  BRA `(.L_x_69) ;  /* 0xfffffff400c07947 */ /* 0x000fea000383ffff */
        .weak           $__internal_0_$__cuda_sm10x_tcgen05_guardrail_trap_col_being_dealloced_not_returned_by_alloc
        .type           $__internal_0_$__cuda_sm10x_tcgen05_guardrail_trap_col_being_dealloced_not_returned_by_alloc,@function
        .size           $__internal_0_$__cuda_sm10x_tcgen05_guardrail_trap_col_being_dealloced_not_returned_by_alloc,($__internal_1_$__cuda_sm10x_tcgen05_guardrail_trap_phase_invalid_during_alloc - $__internal_0_$__cuda_sm10x_tcgen05_guardrail_trap_col_being_dealloced_not_returned_by_alloc)
$__internal_0_$__cuda_sm10x_tcgen05_guardrail_trap_col_being_dealloced_not_returned_by_alloc:
[----:B------:R-:W-:Y:S05]  /*28f0*/  BPT.TRAP 0x1 ;  /* 0x000000040000795c */ /* 0x000fea0000300000 */
[----:B------:R-:W-:-:S04]  /*2900*/  IMAD.MOV.U32 R3, RZ, RZ, 0x0 ;  /* 0x00000000ff037424 */ /* 0x000fc800078e00ff */
[----:B------:R-:W-:Y:S05]  /*2910*/  RET.REL.NODEC R2 `(gluon_tcgen05) ;  /* 0xffffffd402b87950 */ /* 0x000fea0003c3ffff */
        .weak           $__internal_1_$__cuda_sm10x_tcgen05_guardrail_trap_phase_invalid_during_alloc
        .type           $__internal_1_$__cuda_sm10x_tcgen05_guardrail_trap_phase_invalid_during_alloc,@function
        .size           $__internal_1_$__cuda_sm10x_tcgen05_guardrail_trap_phase_invalid_during_alloc,($__internal_2_$__cuda_sm10x_tcgen05_guardrail_trap_unallocated_columns_being_dealloced - $__internal_1_$__cuda_sm10x_tcgen05_guardrail_trap_phase_invalid_during_alloc)
$__internal_1_$__cuda_sm10x_tcgen05_guardrail_trap_phase_invalid_during_alloc:
[----:B------:R-:W-:Y:S05]  /*2920*/  BPT.TRAP 0x1 ;  /* 0x000000040000795c */ /* 0x000fea0000300000 */
[----:B------:R-:W-:-:S04]  /*2930*/  IMAD.MOV.U32 R3, RZ, RZ, 0x0 ;  /* 0x00000000ff037424 */ /* 0x000fc800078e00ff */
[----:B------:R-:W-:Y:S05]  /*2940*/  RET.REL.NODEC R2 `(gluon_tcgen05) ;  /* 0xffffffd402ac7950 */ /* 0x000fea0003c3ffff */
        .weak           $__internal_2_$__cuda_sm10x_tcgen05_guardrail_trap_unallocated_columns_being_dealloced
        .type           $__internal_2_$__cuda_sm10x_tcgen05_guardrail_trap_unallocated_columns_being_dealloced,@function
        .size           $__internal_2_$__cuda_sm10x_tcgen05_guardrail_trap_unallocated_columns_being_dealloced,(.L_x_73 - $__internal_2_$__cuda_sm10x_tcgen05_guardrail_trap_unallocated_columns_being_dealloced)
$__internal_2_$__cuda_sm10x_tcgen05_guardrail_trap_unallocated_columns_being_dealloced:
[----:B------:R-:W-:Y:S05]  /*2950*/  BPT.TRAP 0x1 ;  /* 0x000000040000795c */ /* 0x000fea0000300000 */
[----:B------:R-:W-:-:S04]  /*2960*/  IMAD.MOV.U32 R3, RZ, RZ, 0x0 ;  /* 0x00000000ff037424 */ /* 0x000fc800078e00ff */
[----:B------:R-:W-:Y:S05]  /*2970*/  RET.REL.NODEC R2 `(gluon_tcgen05) ;  /* 0xffffffd402a07950 */ /* 0x000fea0003c3ffff */
.L_x_70:
[----:B------:R-:W-:-:S00]  /*2980*/  BRA `(.L_x_70) ;  /* 0xfffffffc00fc7947 */ /* 0x000fc0000383ffff */
[----:B------:R-:W-:-:S00]  /*2990*/  NOP ;  /* 0x0000000000007918 */ /* 0x000fc00000000000 */
        /* <DEDUP_REMOVED lines=14> */
.L_x_73:


//--------------------- .nv.shared.gluon_tcgen05  --------------------------
	.section	.nv.shared.gluon_tcgen05,"aw",@nobits
	.sectionflags	@""
	.align	16
	.zero		1024


//--------------------- .nv.shared.reserved.0     --------------------------
	.section	.nv.shared.reserved.0,"aw",@nobits
	.align	8
	.weak		__nv_reservedSMEM_offset_0_alias
	.size		__nv_reservedSMEM_offset_0_alias, 0, 64
	.other		__nv_reservedSMEM_offset_0_alias,@"STO_CUDA_RESERVED_SHARED STV_DEFAULT"
__nv_reservedSMEM_offset_0_alias:
	.zero		0
.nv.shared.reserved.0:
	.zero		64
	.weak		__nv_reservedSMEM_allocation_phase
	.type		__nv_reservedSMEM_allocation_phase,@object
	.size		__nv_reservedSMEM_allocation_phase,(.L_0 - __nv_reservedSMEM_allocation_phase)
__nv_reservedSMEM_allocation_phase:
	.zero		1
.L_0:
	.zero		7
	.weak		__nv_reservedSMEM_devtool_atexit_pc
	.type		__nv_reservedSMEM_devtool_atexit_pc,@object
	.size		__nv_reservedSMEM_devtool_atexit_pc,(__nv_reservedSMEM_allocation_mask - __nv_reservedSMEM_devtool_atexit_pc)
__nv_reservedSMEM_devtool_atexit_pc:
	.zero		8
	.weak		__nv_reservedSMEM_allocation_mask
	.type		__nv_reservedSMEM_allocation_mask,@object
	.size		__nv_reservedSMEM_allocation_mask,(.L_2 - __nv_reservedSMEM_allocation_mask)
__nv_reservedSMEM_allocation_mask:
	.zero		4
.L_2:


//--------------------- .nv.constant0.gluon_tcgen05 --------------------------
	.section	.nv.constant0.gluon_tcgen05,"a",@progbits
	.sectionflags	@""
	.align	4
.nv.constant0.gluon_tcgen05:
	.zero		976


//--------------------- SYMBOLS --------------------------

	.type		.nv.reservedSmem.offset0,@object
	.size		.nv.reservedSmem.offset0,0x4
	.type		.nv.reservedSmem.cap,@object
	.size		.nv.reservedSmem.cap,0x4
